def matmul_kernel(
    a_ptr,
    b_ptr,
    c_ptr,
    M,
    N,
    K,
    stride_am,
    stride_ak,
    stride_bk,
    stride_bn,
    stride_cm,
    stride_cn,
    BLOCK_M: tl.constexpr,
    BLOCK_N: tl.constexpr,
    BLOCK_K: tl.constexpr,
    GROUP_M: tl.constexpr,
):
    pid = tl.program_id(axis=0)
    num_pid_m = tl.cdiv(M, BLOCK_M)
    num_pid_n = tl.cdiv(N, BLOCK_N)
    num_pid_in_group = GROUP_M * num_pid_n
    group_id = pid // num_pid_in_group
    first_pid_m = group_id * GROUP_M
    group_size_m = min(num_pid_m - first_pid_m, GROUP_M)
    pid_m = first_pid_m + ((pid % num_pid_in_group) % group_size_m)
    pid_n = (pid % num_pid_in_group) // group_size_m

    offs_am = (pid_m * BLOCK_M + tl.arange(0, BLOCK_M)) % M
    offs_bn = (pid_n * BLOCK_N + tl.arange(0, BLOCK_N)) % N
    offs_k = tl.arange(0, BLOCK_K)
    a_ptrs = a_ptr + offs_am[:, None] * stride_am + offs_k[None, :] * stride_ak
    b_ptrs = b_ptr + offs_k[:, None] * stride_bk + offs_bn[None, :] * stride_bn

    acc = tl.zeros((BLOCK_M, BLOCK_N), dtype=tl.float32)
    for kk in range(0, tl.cdiv(K, BLOCK_K)):
        a = tl.load(a_ptrs, mask=offs_k[None, :] < K - kk * BLOCK_K, other=0.0)
        b = tl.load(b_ptrs, mask=offs_k[:, None] < K - kk * BLOCK_K, other=0.0)
        acc = tl.dot(a, b, acc)
        a_ptrs += BLOCK_K * stride_ak
        b_ptrs += BLOCK_K * stride_bk

    c = acc.to(c_ptr.dtype.element_ty)
    offs_cm = pid_m * BLOCK_M + tl.arange(0, BLOCK_M)
    offs_cn = pid_n * BLOCK_N + tl.arange(0, BLOCK_N)
    c_ptrs = c_ptr + offs_cm[:, None] * stride_cm + offs_cn[None, :] * stride_cn
    mask = (offs_cm[:, None] < M) & (offs_cn[None, :] < N)
    tl.store(c_ptrs, c, mask=mask)

# config = {"BLOCK_K": 64, "BLOCK_M": 32, "BLOCK_N": 32, "GROUP_M": 8, "arch": "sm_100", "dtype": "fp16", "num_ctas": 1, "num_stages": 2, "num_warps": 2}
# arch = sm_100


// ===== COMPILED SASS (sm_100a) =====

	.target	sm_100a

	.elftype	@"ET_EXEC"


//--------------------- .note.nv.tkinfo           --------------------------
	.section	.note.nv.tkinfo,"",@"SHT_NOTE"
	.sectionflags	@"SHF_NOTE_NV_TKINFO"
	.tkinfo
        /*0018*/ 	.word	0x00000081
        /*0030*/ 	.string	""
        /*0030*/ 	.string	"ptxas-blackwell"
        /*0030*/ 	.string	"Cuda compilation tools, release 12.9, V12.9.86"
        /*0030*/ 	.string	"Build cuda_12.9.r12.9/compiler.36037853_0"
        /*0030*/ 	.string	"-v  -suppress-debug-info  -lineinfo  -arch sm_100a "



//--------------------- .note.nv.cuver            --------------------------
	.section	.note.nv.cuver,"",@"SHT_NOTE"
	.sectionflags	@"SHF_NOTE_NV_CUVER"
        /*0018*/ 	.short	0x0001
        /*001a*/ 	.short	0x0064
        /*001c*/ 	.short	0x0001
        /*001e*/ 	.short	0x0000
        /*0020*/ 	.short	0x0001
        /*0022*/ 	.short	0x0000


//--------------------- .nv.info                  --------------------------
	.section	.nv.info,"",@"SHT_CUDA_INFO"
	.align	4


	//----- nvinfo : EIATTR_REGCOUNT
	.align		4
        /*0000*/ 	.byte	0x04, 0x2f
        /*0002*/ 	.short	(.L_1 - .L_0)
	.align		4
.L_0:
        /*0004*/ 	.word	index@(matmul_kernel)
        /*0008*/ 	.word	0x000000ac


	//----- nvinfo : EIATTR_FRAME_SIZE
	.align		4
.L_1:
        /*000c*/ 	.byte	0x04, 0x11
        /*000e*/ 	.short	(.L_3 - .L_2)
	.align		4
.L_2:
        /*0010*/ 	.word	index@(matmul_kernel)
        /*0014*/ 	.word	0x00000000


	//----- nvinfo : EIATTR_MIN_STACK_SIZE
	.align		4
.L_3:
        /*0018*/ 	.byte	0x04, 0x12
        /*001a*/ 	.short	(.L_5 - .L_4)
	.align		4
.L_4:
        /*001c*/ 	.word	index@(matmul_kernel)
        /*0020*/ 	.word	0x00000000
.L_5:


//--------------------- .nv.info.matmul_kernel    --------------------------
	.section	.nv.info.matmul_kernel,"",@"SHT_CUDA_INFO"
	.sectionflags	@""
	.align	4


	//----- nvinfo : EIATTR_CUDA_API_VERSION
	.align		4
        /*0000*/ 	.byte	0x04, 0x37
        /*0002*/ 	.short	(.L_7 - .L_6)
.L_6:
        /*0004*/ 	.word	0x00000081


	//----- nvinfo : EIATTR_KPARAM_INFO
	.align		4
.L_7:
        /*0008*/ 	.byte	0x04, 0x17
        /*000a*/ 	.short	(.L_9 - .L_8)
.L_8:
        /*000c*/ 	.word	0x00000000
        /*0010*/ 	.short	0x000d
        /*0012*/ 	.short	0x0048
        /*0014*/ 	.byte	0x00, 0xf4, 0x21, 0x00


	//----- nvinfo : EIATTR_KPARAM_INFO
	.align		4
.L_9:
        /*0018*/ 	.byte	0x04, 0x17
        /*001a*/ 	.short	(.L_11 - .L_10)
.L_10:
        /*001c*/ 	.word	0x00000000
        /*0020*/ 	.short	0x000c
        /*0022*/ 	.short	0x0040
        /*0024*/ 	.byte	0x00, 0xf4, 0x21, 0x00


	//----- nvinfo : EIATTR_KPARAM_INFO
	.align		4
.L_11:
        /*0028*/ 	.byte	0x04, 0x17
        /*002a*/ 	.short	(.L_13 - .L_12)
.L_12:
        /*002c*/ 	.word	0x00000000
        /*0030*/ 	.short	0x000b
        /*0032*/ 	.short	0x0038
        /*0034*/ 	.byte	0x00, 0xf0, 0x11, 0x00


	//----- nvinfo : EIATTR_KPARAM_INFO
	.align		4
.L_13:
        /*0038*/ 	.byte	0x04, 0x17
        /*003a*/ 	.short	(.L_15 - .L_14)
.L_14:
        /*003c*/ 	.word	0x00000000
        /*0040*/ 	.short	0x000a
        /*0042*/ 	.short	0x0034
        /*0044*/ 	.byte	0x00, 0xf0, 0x11, 0x00


	//----- nvinfo : EIATTR_KPARAM_INFO
	.align		4
.L_15:
        /*0048*/ 	.byte	0x04, 0x17
        /*004a*/ 	.short	(.L_17 - .L_16)
.L_16:
        /*004c*/ 	.word	0x00000000
        /*0050*/ 	.short	0x0009
        /*0052*/ 	.short	0x0030
        /*0054*/ 	.byte	0x00, 0xf0, 0x11, 0x00


	//----- nvinfo : EIATTR_KPARAM_INFO
	.align		4
.L_17:
        /*0058*/ 	.byte	0x04, 0x17
        /*005a*/ 	.short	(.L_19 - .L_18)
.L_18:
        /*005c*/ 	.word	0x00000000
        /*0060*/ 	.short	0x0008
        /*0062*/ 	.short	0x002c
        /*0064*/ 	.byte	0x00, 0xf0, 0x11, 0x00


	//----- nvinfo : EIATTR_KPARAM_INFO
	.align		4
.L_19:
        /*0068*/ 	.byte	0x04, 0x17
        /*006a*/ 	.short	(.L_21 - .L_20)
.L_20:
        /*006c*/ 	.word	0x00000000
        /*0070*/ 	.short	0x0007
        /*0072*/ 	.short	0x0028
        /*0074*/ 	.byte	0x00, 0xf0, 0x11, 0x00


	//----- nvinfo : EIATTR_KPARAM_INFO
	.align		4
.L_21:
        /*0078*/ 	.byte	0x04, 0x17
        /*007a*/ 	.short	(.L_23 - .L_22)
.L_22:
        /*007c*/ 	.word	0x00000000
        /*0080*/ 	.short	0x0006
        /*0082*/ 	.short	0x0024
        /*0084*/ 	.byte	0x00, 0xf0, 0x11, 0x00


	//----- nvinfo : EIATTR_KPARAM_INFO
	.align		4
.L_23:
        /*0088*/ 	.byte	0x04, 0x17
        /*008a*/ 	.short	(.L_25 - .L_24)
.L_24:
        /*008c*/ 	.word	0x00000000
        /*0090*/ 	.short	0x0005
        /*0092*/ 	.short	0x0020
        /*0094*/ 	.byte	0x00, 0xf0, 0x11, 0x00


	//----- nvinfo : EIATTR_KPARAM_INFO
	.align		4
.L_25:
        /*0098*/ 	.byte	0x04, 0x17
        /*009a*/ 	.short	(.L_27 - .L_26)
.L_26:
        /*009c*/ 	.word	0x00000000
        /*00a0*/ 	.short	0x0004
        /*00a2*/ 	.short	0x001c
        /*00a4*/ 	.byte	0x00, 0xf0, 0x11, 0x00


	//----- nvinfo : EIATTR_KPARAM_INFO
	.align		4
.L_27:
        /*00a8*/ 	.byte	0x04, 0x17
        /*00aa*/ 	.short	(.L_29 - .L_28)
.L_28:
        /*00ac*/ 	.word	0x00000000
        /*00b0*/ 	.short	0x0003
        /*00b2*/ 	.short	0x0018
        /*00b4*/ 	.byte	0x00, 0xf0, 0x11, 0x00


	//----- nvinfo : EIATTR_KPARAM_INFO
	.align		4
.L_29:
        /*00b8*/ 	.byte	0x04, 0x17
        /*00ba*/ 	.short	(.L_31 - .L_30)
.L_30:
        /*00bc*/ 	.word	0x00000000
        /*00c0*/ 	.short	0x0002
        /*00c2*/ 	.short	0x0010
        /*00c4*/ 	.byte	0x00, 0xf4, 0x21, 0x00


	//----- nvinfo : EIATTR_KPARAM_INFO
	.align		4
.L_31:
        /*00c8*/ 	.byte	0x04, 0x17
        /*00ca*/ 	.short	(.L_33 - .L_32)
.L_32:
        /*00cc*/ 	.word	0x00000000
        /*00d0*/ 	.short	0x0001
        /*00d2*/ 	.short	0x0008
        /*00d4*/ 	.byte	0x00, 0xf4, 0x21, 0x00


	//----- nvinfo : EIATTR_KPARAM_INFO
	.align		4
.L_33:
        /*00d8*/ 	.byte	0x04, 0x17
        /*00da*/ 	.short	(.L_35 - .L_34)
.L_34:
        /*00dc*/ 	.word	0x00000000
        /*00e0*/ 	.short	0x0000
        /*00e2*/ 	.short	0x0000
        /*00e4*/ 	.byte	0x00, 0xf4, 0x21, 0x00


	//----- nvinfo : EIATTR_SPARSE_MMA_MASK
	.align		4
.L_35:
        /*00e8*/ 	.byte	0x03, 0x50
        /*00ea*/ 	.short	0x0000


	//----- nvinfo : EIATTR_MAXREG_COUNT
	.align		4
        /*00ec*/ 	.byte	0x03, 0x1b
        /*00ee*/ 	.short	0x00ff


	//----- nvinfo : EIATTR_NUM_BARRIERS
	.align		4
        /*00f0*/ 	.byte	0x02, 0x4c
        /*00f2*/ 	.byte	0x01
	.zero		1


	//----- nvinfo : EIATTR_VRC_CTA_INIT_COUNT
	.align		4
        /*00f4*/ 	.byte	0x02, 0x4a
	.zero		1
	.zero		1


	//----- nvinfo : EIATTR_EXIT_INSTR_OFFSETS
	.align		4
        /*00f8*/ 	.byte	0x04, 0x1c
        /*00fa*/ 	.short	(.L_37 - .L_36)


	//   ....[0]....
.L_36:
        /*00fc*/ 	.word	0x00005050


	//   ....[1]....
        /*0100*/ 	.word	0x00005080


	//----- nvinfo : EIATTR_REQNTID
	.align		4
.L_37:
        /*0104*/ 	.byte	0x04, 0x10
        /*0106*/ 	.short	(.L_39 - .L_38)
.L_38:
        /*0108*/ 	.word	0x00000040
        /*010c*/ 	.word	0x00000001
        /*0110*/ 	.word	0x00000001


	//----- nvinfo : EIATTR_CBANK_PARAM_SIZE
	.align		4
.L_39:
        /*0114*/ 	.byte	0x03, 0x19
        /*0116*/ 	.short	0x0050


	//----- nvinfo : EIATTR_PARAM_CBANK
	.align		4
        /*0118*/ 	.byte	0x04, 0x0a
        /*011a*/ 	.short	(.L_41 - .L_40)
	.align		4
.L_40:
        /*011c*/ 	.word	index@(.nv.constant0.matmul_kernel)
        /*0120*/ 	.short	0x0380
        /*0122*/ 	.short	0x0050


	//----- nvinfo : EIATTR_SW_WAR
	.align		4
.L_41:
        /*0124*/ 	.byte	0x04, 0x36
        /*0126*/ 	.short	(.L_43 - .L_42)
.L_42:
        /*0128*/ 	.word	0x00000008
.L_43:


//--------------------- .nv.compat                --------------------------
	.section	.nv.compat,"",@"SHT_CUDA_COMPAT_INFO"
	.align	4
        /*0000*/ 	.byte	0x02, 0x02, 0x01, 0x00, 0x02, 0x05, 0x05, 0x00, 0x02, 0x03, 0x00, 0x00, 0x02, 0x06, 0x01, 0x00


//--------------------- .nv.callgraph             --------------------------
	.section	.nv.callgraph,"",@"SHT_CUDA_CALLGRAPH"
	.align	4
	.sectionentsize	8
	.align		4
        /*0000*/ 	.word	0x00000000
	.align		4
        /*0004*/ 	.word	0xffffffff
	.align		4
        /*0008*/ 	.word	0x00000000
	.align		4
        /*000c*/ 	.word	0xfffffffe
	.align		4
        /*0010*/ 	.word	0x00000000
	.align		4
        /*0014*/ 	.word	0xfffffffd
	.align		4
        /*0018*/ 	.word	0x00000000
	.align		4
        /*001c*/ 	.word	0xfffffffc


//--------------------- .text.matmul_kernel       --------------------------
	.section	.text.matmul_kernel,"ax",@progbits
	.align	128
        .global         matmul_kernel
        .type           matmul_kernel,@function
        .size           matmul_kernel,(.L_x_4 - matmul_kernel)
        .other          matmul_kernel,@"STO_CUDA_ENTRY STV_DEFAULT"
matmul_kernel:
.text.matmul_kernel:
[----:B------:R-:W0:Y:S08]  /*0000*/  LDC R1, c[0x0][0x37c] ;  /* 0x0000df00ff017b82 */ /* 0x000e300000000800 */
[----:B------:R-:W1:Y:S01]  /*0010*/  LDC.64 R30, c[0x0][0x398] ;  /* 0x0000e600ff1e7b82 */ /* 0x000e620000000a00 */
[----:B------:R-:W2:Y:S01]  /*0020*/  S2R R5, SR_CTAID.X ;  /* 0x0000000000057919 */ /* 0x000ea20000002500 */
[----:B------:R-:W3:Y:S01]  /*0030*/  LDCU UR4, c[0x0][0x3a0] ;  /* 0x00007400ff0477ac */ /* 0x000ee20008000800 */
[----:B------:R-:W-:Y:S01]  /*0040*/  UMOV UR5, 0x400 ;  /* 0x0000040000057882 */ /* 0x000fe20000000000 */
[----:B------:R-:W4:Y:S04]  /*0050*/  LDCU.64 UR8, c[0x0][0x358] ;  /* 0x00006b00ff0877ac */ /* 0x000f280008000a00 */
[----:B------:R-:W5:Y:S01]  /*0060*/  S2UR UR6, SR_CgaCtaId ;  /* 0x00000000000679c3 */ /* 0x000f620000008800 */
[----:B------:R-:W0:Y:S01]  /*0070*/  LDCU UR7, c[0x0][0x3a0] ;  /* 0x00007400ff0777ac */ /* 0x000e220008000800 */
[----:B---3--:R-:W-:Y:S01]  /*0080*/  UIADD3 UR4, UPT, UPT, UR4, 0x3f, URZ ;  /* 0x0000003f04047890 */ /* 0x008fe2000fffe0ff */
[----:B-1----:R-:W-:-:S03]  /*0090*/  VIADD R0, R31, 0x1f ;  /* 0x0000001f1f007836 */ /* 0x002fc60000000000 */
[----:B------:R-:W-:Y:S02]  /*00a0*/  UISETP.GT.AND UP0, UPT, UR4, 0x3f, UPT ;  /* 0x0000003f0400788c */ /* 0x000fe4000bf04270 */
[----:B------:R-:W-:Y:S01]  /*00b0*/  SHF.R.S32.HI R3, RZ, 0x1f, R0 ;  /* 0x0000001fff037819 */ /* 0x000fe20000011400 */
[----:B-----5:R-:W-:-:S03]  /*00c0*/  ULEA UR5, UR6, UR5, 0x18 ;  /* 0x0000000506057291 */ /* 0x020fc6000f8ec0ff */
[----:B------:R-:W-:Y:S02]  /*00d0*/  LEA.HI R3, R3, R0, RZ, 0x5 ;  /* 0x0000000003037211 */ /* 0x000fe400078f28ff */
[----:B--2---:R-:W-:Y:S02]  /*00e0*/  IABS R8, R5 ;  /* 0x0000000500087213 */ /* 0x004fe40000000000 */
[----:B------:R-:W-:-:S05]  /*00f0*/  SHF.R.S32.HI R3, RZ, 0x5, R3 ;  /* 0x00000005ff037819 */ /* 0x000fca0000011403 */
[----:B------:R-:W-:-:S05]  /*0100*/  IMAD.SHL.U32 R4, R3, 0x8, RZ ;  /* 0x0000000803047824 */ /* 0x000fca00078e00ff */
[-C--:B------:R-:W-:Y:S02]  /*0110*/  IABS R7, R4.reuse ;  /* 0x0000000400077213 */ /* 0x080fe40000000000 */
[----:B------:R-:W-:Y:S02]  /*0120*/  IABS R10, R4 ;  /* 0x00000004000a7213 */ /* 0x000fe40000000000 */
[----:B------:R-:W1:Y:S08]  /*0130*/  I2F.RP R0, R7 ;  /* 0x0000000700007306 */ /* 0x000e700000209400 */
[----:B-1----:R-:W1:Y:S02]  /*0140*/  MUFU.RCP R0, R0 ;  /* 0x0000000000007308 */ /* 0x002e640000001000 */
[----:B-1----:R-:W-:-:S02]  /*0150*/  VIADD R2, R0, 0xffffffe ;  /* 0x0ffffffe00027836 */ /* 0x002fc40000000000 */
[----:B------:R-:W-:-:S04]  /*0160*/  IMAD.MOV R0, RZ, RZ, -R10 ;  /* 0x000000ffff007224 */ /* 0x000fc800078e0a0a */
[----:B------:R1:W2:Y:S02]  /*0170*/  F2I.FTZ.U32.TRUNC.NTZ R3, R2 ;  /* 0x0000000200037305 */ /* 0x0002a4000021f000 */
[----:B-1----:R-:W-:Y:S02]  /*0180*/  IMAD.MOV.U32 R2, RZ, RZ, RZ ;  /* 0x000000ffff027224 */ /* 0x002fe400078e00ff */
[----:B--2---:R-:W-:-:S04]  /*0190*/  IMAD.MOV R6, RZ, RZ, -R3 ;  /* 0x000000ffff067224 */ /* 0x004fc800078e0a03 */
[----:B------:R-:W-:Y:S02]  /*01a0*/  IMAD R9, R6, R7, RZ ;  /* 0x0000000706097224 */ /* 0x000fe400078e02ff */
[----:B------:R-:W-:Y:S02]  /*01b0*/  IMAD.MOV.U32 R6, RZ, RZ, R8 ;  /* 0x000000ffff067224 */ /* 0x000fe400078e0008 */
[----:B------:R-:W-:-:S06]  /*01c0*/  IMAD.HI.U32 R3, R3, R9, R2 ;  /* 0x0000000903037227 */ /* 0x000fcc00078e0002 */
[----:B------:R-:W-:-:S04]  /*01d0*/  IMAD.HI.U32 R3, R3, R6, RZ ;  /* 0x0000000603037227 */ /* 0x000fc800078e00ff */
[----:B------:R-:W-:-:S05]  /*01e0*/  IMAD R0, R3, R0, R6 ;  /* 0x0000000003007224 */ /* 0x000fca00078e0206 */
[----:B------:R-:W-:-:S13]  /*01f0*/  ISETP.GT.U32.AND P1, PT, R7, R0, PT ;  /* 0x000000000700720c */ /* 0x000fda0003f24070 */
[----:B------:R-:W-:Y:S02]  /*0200*/  @!P1 IMAD.IADD R0, R0, 0x1, -R7 ;  /* 0x0000000100009824 */ /* 0x000fe400078e0a07 */
[----:B------:R-:W-:Y:S01]  /*0210*/  @!P1 VIADD R3, R3, 0x1 ;  /* 0x0000000103039836 */ /* 0x000fe20000000000 */
[----:B------:R-:W-:Y:S02]  /*0220*/  ISETP.NE.AND P1, PT, R4, RZ, PT ;  /* 0x000000ff0400720c */ /* 0x000fe40003f25270 */
[----:B------:R-:W-:Y:S02]  /*0230*/  ISETP.GE.U32.AND P0, PT, R0, R7, PT ;  /* 0x000000070000720c */ /* 0x000fe40003f06070 */
[----:B------:R-:W-:-:S04]  /*0240*/  LOP3.LUT R0, R5, R4, RZ, 0x3c, !PT ;  /* 0x0000000405007212 */ /* 0x000fc800078e3cff */
[----:B------:R-:W-:Y:S01]  /*0250*/  ISETP.GE.AND P2, PT, R0, RZ, PT ;  /* 0x000000ff0000720c */ /* 0x000fe20003f46270 */
[----:B------:R-:W-:-:S06]  /*0260*/  VIADD R0, R30, 0x1f ;  /* 0x0000001f1e007836 */ /* 0x000fcc0000000000 */
[----:B------:R-:W-:-:S04]  /*0270*/  @P0 VIADD R3, R3, 0x1 ;  /* 0x0000000103030836 */ /* 0x000fc80000000000 */
[----:B------:R-:W-:Y:S01]  /*0280*/  IMAD.MOV.U32 R2, RZ, RZ, R3 ;  /* 0x000000ffff027224 */ /* 0x000fe200078e0003 */
[----:B------:R-:W-:-:S03]  /*0290*/  SHF.R.S32.HI R3, RZ, 0x1f, R0 ;  /* 0x0000001fff037819 */ /* 0x000fc60000011400 */
[----:B------:R-:W-:Y:S01]  /*02a0*/  @!P2 IMAD.MOV R2, RZ, RZ, -R2 ;  /* 0x000000ffff02a224 */ /* 0x000fe200078e0a02 */
[----:B------:R-:W-:Y:S02]  /*02b0*/  @!P1 LOP3.LUT R2, RZ, R4, RZ, 0x33, !PT ;  /* 0x00000004ff029212 */ /* 0x000fe400078e33ff */
[----:B------:R-:W-:-:S03]  /*02c0*/  LEA.HI R3, R3, R0, RZ, 0x5 ;  /* 0x0000000003037211 */ /* 0x000fc600078f28ff */
[----:B------:R-:W-:Y:S02]  /*02d0*/  IMAD.SHL.U32 R6, R2, 0x8, RZ ;  /* 0x0000000802067824 */ /* 0x000fe400078e00ff */
[----:B------:R-:W-:-:S03]  /*02e0*/  IMAD.MOV R2, RZ, RZ, -R2 ;  /* 0x000000ffff027224 */ /* 0x000fc600078e0a02 */
[----:B------:R-:W-:Y:S01]  /*02f0*/  LEA.HI.SX32 R3, R3, -R6, 0x1b ;  /* 0x8000000603037211 */ /* 0x000fe200078fdaff */
[----:B------:R-:W-:-:S03]  /*0300*/  IMAD R8, R4, R2, R5 ;  /* 0x0000000204087224 */ /* 0x000fc600078e0205 */
[----:B------:R-:W-:-:S04]  /*0310*/  VIMNMX R11, PT, PT, R3, 0x8, PT ;  /* 0x00000008030b7848 */ /* 0x000fc80003fe0100 */
[-C--:B------:R-:W-:Y:S02]  /*0320*/  IABS R7, R11.reuse ;  /* 0x0000000b00077213 */ /* 0x080fe40000000000 */
[----:B------:R-:W-:Y:S02]  /*0330*/  IABS R4, R11 ;  /* 0x0000000b00047213 */ /* 0x000fe40000000000 */
[----:B------:R-:W1:Y:S08]  /*0340*/  I2F.RP R0, R7 ;  /* 0x0000000700007306 */ /* 0x000e700000209400 */
[----:B-1----:R-:W1:Y:S02]  /*0350*/  MUFU.RCP R0, R0 ;  /* 0x0000000000007308 */ /* 0x002e640000001000 */
[----:B-1----:R-:W-:-:S02]  /*0360*/  VIADD R3, R0, 0xffffffe ;  /* 0x0ffffffe00037836 */ /* 0x002fc40000000000 */
[----:B------:R-:W-:-:S04]  /*0370*/  IMAD.MOV R0, RZ, RZ, -R4 ;  /* 0x000000ffff007224 */ /* 0x000fc800078e0a04 */
[----:B------:R-:W1:Y:S02]  /*0380*/  F2I.FTZ.U32.TRUNC.NTZ R3, R3 ;  /* 0x0000000300037305 */ /* 0x000e64000021f000 */
[----:B-1----:R-:W-:-:S04]  /*0390*/  IMAD.MOV R9, RZ, RZ, -R3 ;  /* 0x000000ffff097224 */ /* 0x002fc800078e0a03 */
[----:B------:R-:W-:Y:S01]  /*03a0*/  IMAD.MOV.U32 R2, RZ, RZ, R9 ;  /* 0x000000ffff027224 */ /* 0x000fe200078e0009 */
[----:B------:R-:W-:-:S03]  /*03b0*/  IABS R9, R8 ;  /* 0x0000000800097213 */ /* 0x000fc60000000000 */
[----:B------:R-:W-:Y:S02]  /*03c0*/  IMAD R5, R2, R7, RZ ;  /* 0x0000000702057224 */ /* 0x000fe400078e02ff */
[----:B------:R-:W-:-:S04]  /*03d0*/  IMAD.MOV.U32 R2, RZ, RZ, RZ ;  /* 0x000000ffff027224 */ /* 0x000fc800078e00ff */
[----:B------:R-:W-:Y:S01]  /*03e0*/  IMAD.HI.U32 R2, R3, R5, R2 ;  /* 0x0000000503027227 */ /* 0x000fe200078e0002 */
[----:B------:R-:W-:-:S04]  /*03f0*/  LOP3.LUT R3, R8, R11, RZ, 0x3c, !PT ;  /* 0x0000000b08037212 */ /* 0x000fc800078e3cff */
[----:B------:R-:W-:Y:S01]  /*0400*/  ISETP.GE.AND P2, PT, R3, RZ, PT ;  /* 0x000000ff0300720c */ /* 0x000fe20003f46270 */
[----:B------:R-:W-:-:S04]  /*0410*/  IMAD.HI.U32 R2, R2, R9, RZ ;  /* 0x0000000902027227 */ /* 0x000fc800078e00ff */
[----:B------:R-:W-:-:S05]  /*0420*/  IMAD R0, R2, R0, R9 ;  /* 0x0000000002007224 */ /* 0x000fca00078e0209 */
[----:B------:R-:W-:-:S13]  /*0430*/  ISETP.GT.U32.AND P1, PT, R7, R0, PT ;  /* 0x000000000700720c */ /* 0x000fda0003f24070 */
[----:B------:R-:W-:Y:S02]  /*0440*/  @!P1 IMAD.IADD R0, R0, 0x1, -R7 ;  /* 0x0000000100009824 */ /* 0x000fe400078e0a07 */
[----:B------:R-:W-:Y:S01]  /*0450*/  @!P1 VIADD R2, R2, 0x1 ;  /* 0x0000000102029836 */ /* 0x000fe20000000000 */
[----:B------:R-:W-:Y:S02]  /*0460*/  ISETP.NE.AND P1, PT, R11, RZ, PT ;  /* 0x000000ff0b00720c */ /* 0x000fe40003f25270 */
[----:B------:R-:W-:Y:S02]  /*0470*/  ISETP.GE.U32.AND P0, PT, R0, R7, PT ;  /* 0x000000070000720c */ /* 0x000fe40003f06070 */
[----:B------:R-:W1:Y:S11]  /*0480*/  S2R R0, SR_TID.X ;  /* 0x0000000000007919 */ /* 0x000e760000002100 */
[----:B------:R-:W-:-:S04]  /*0490*/  @P0 VIADD R2, R2, 0x1 ;  /* 0x0000000102020836 */ /* 0x000fc80000000000 */
[----:B------:R-:W-:-:S04]  /*04a0*/  IMAD.MOV.U32 R4, RZ, RZ, R2 ;  /* 0x000000ffff047224 */ /* 0x000fc800078e0002 */
[----:B------:R-:W-:Y:S01]  /*04b0*/  @!P2 IMAD.MOV R4, RZ, RZ, -R4 ;  /* 0x000000ffff04a224 */ /* 0x000fe200078e0a04 */
[----:B------:R-:W-:-:S05]  /*04c0*/  @!P1 LOP3.LUT R4, RZ, R11, RZ, 0x33, !PT ;  /* 0x0000000bff049212 */ /* 0x000fca00078e33ff */
[----:B------:R-:W-:Y:S02]  /*04d0*/  IMAD.MOV R2, RZ, RZ, -R4 ;  /* 0x000000ffff027224 */ /* 0x000fe400078e0a04 */
[----:B------:R-:W-:Y:S02]  /*04e0*/  IMAD.SHL.U32 R4, R4, 0x20, RZ ;  /* 0x0000002004047824 */ /* 0x000fe400078e00ff */
[----:B------:R-:W-:Y:S01]  /*04f0*/  IMAD R2, R11, R2, R8 ;  /* 0x000000020b027224 */ /* 0x000fe200078e0208 */
[----:B-1----:R-:W-:-:S03]  /*0500*/  SHF.R.U32.HI R22, RZ, 0x5, R0 ;  /* 0x00000005ff167819 */ /* 0x002fc60000011600 */
[----:B------:R-:W-:Y:S01]  /*0510*/  IMAD.IADD R2, R6, 0x1, R2 ;  /* 0x0000000106027824 */ /* 0x000fe200078e0202 */
[----:B------:R-:W-:Y:S02]  /*0520*/  LOP3.LUT R3, R0, 0x1f, RZ, 0xc0, !PT ;  /* 0x0000001f00037812 */ /* 0x000fe400078ec0ff */
[----:B------:R-:W-:Y:S02]  /*0530*/  SGXT.U32 R22, R22, 0x1 ;  /* 0x000000011616781a */ /* 0x000fe40000000000 */
[----:B------:R-:W-:Y:S01]  /*0540*/  LOP3.LUT R5, R0, 0x20, RZ, 0xc0, !PT ;  /* 0x0000002000057812 */ /* 0x000fe200078ec0ff */
[----:B------:R-:W-:Y:S01]  /*0550*/  IMAD R2, R2, 0x20, R3 ;  /* 0x0000002002027824 */ /* 0x000fe200078e0203 */
[----:B------:R-:W-:Y:S02]  /*0560*/  LOP3.LUT R3, R0, 0x3f, RZ, 0xc0, !PT ;  /* 0x0000003f00037812 */ /* 0x000fe400078ec0ff */
[C---:B------:R-:W-:Y:S02]  /*0570*/  LOP3.LUT R80, R22.reuse, 0x2, RZ, 0xfc, !PT ;  /* 0x0000000216507812 */ /* 0x040fe400078efcff */
[----:B------:R-:W-:-:S02]  /*0580*/  LOP3.LUT R23, R22, 0x4, RZ, 0xfc, !PT ;  /* 0x0000000416177812 */ /* 0x000fc400078efcff */
[C---:B------:R-:W-:Y:S02]  /*0590*/  LOP3.LUT R91, R22.reuse, 0x6, RZ, 0xfc, !PT ;  /* 0x00000006165b7812 */ /* 0x040fe400078efcff */
[C---:B------:R-:W-:Y:S02]  /*05a0*/  LOP3.LUT R92, R22.reuse, 0x8, RZ, 0xfc, !PT ;  /* 0x00000008165c7812 */ /* 0x040fe400078efcff */
[C---:B------:R-:W-:Y:S02]  /*05b0*/  LOP3.LUT R93, R22.reuse, 0xa, RZ, 0xfc, !PT ;  /* 0x0000000a165d7812 */ /* 0x040fe400078efcff */
[C---:B------:R-:W-:Y:S02]  /*05c0*/  LOP3.LUT R16, R22.reuse, 0xc, RZ, 0xfc, !PT ;  /* 0x0000000c16107812 */ /* 0x040fe400078efcff */
        /* <DEDUP_REMOVED lines=8> */
[----:B------:R-:W-:Y:S01]  /*0650*/  LOP3.LUT R28, R22, 0x1e, RZ, 0xfc, !PT ;  /* 0x0000001e161c7812 */ /* 0x000fe200078efcff */
[----:B0---4-:R-:W-:Y:S06]  /*0660*/  BRA.U UP0, `(.L_x_0) ;  /* 0x00000001001c7547 */ /* 0x011fec000b800000 */
[----:B------:R-:W-:Y:S01]  /*0670*/  IMAD.SHL.U32 R5, R5, 0x20, RZ ;  /* 0x0000002005057824 */ /* 0x000fe200078e00ff */
[----:B------:R-:W-:Y:S01]  /*0680*/  CS2R R60, SRZ ;  /* 0x00000000003c7805 */ /* 0x000fe2000001ff00 */
[----:B------:R-:W-:Y:S01]  /*0690*/  IMAD.SHL.U32 R6, R0, 0x8, RZ ;  /* 0x0000000800067824 */ /* 0x000fe200078e00ff */
[----:B------:R-:W-:Y:S02]  /*06a0*/  CS2R R62, SRZ ;  /* 0x00000000003e7805 */ /* 0x000fe4000001ff00 */
[----:B------:R-:W-:Y:S02]  /*06b0*/  CS2R R44, SRZ ;  /* 0x00000000002c7805 */ /* 0x000fe4000001ff00 */
[----:B------:R-:W-:Y:S01]  /*06c0*/  CS2R R46, SRZ ;  /* 0x00000000002e7805 */ /* 0x000fe2000001ff00 */
[----:B------:R-:W-:Y:S06]  /*06d0*/  BRA `(.L_x_1) ;  /* 0x0000004000687947 */ /* 0x000fec0003800000 */
.L_x_0:
[----:B------:R-:W-:Y:S01]  /*06e0*/  IABS R29, R30 ;  /* 0x0000001e001d7213 */ /* 0x000fe20000000000 */
[C---:B------:R-:W-:Y:S01]  /*06f0*/  VIADD R26, R4.reuse, 0x1f ;  /* 0x0000001f041a7836 */ /* 0x040fe20000000000 */
[----:B------:R-:W-:Y:S01]  /*0700*/  IABS R6, R31 ;  /* 0x0000001f00067213 */ /* 0x000fe20000000000 */
[C---:B------:R-:W-:Y:S01]  /*0710*/  VIADD R32, R4.reuse, 0x1e ;  /* 0x0000001e04207836 */ /* 0x040fe20000000000 */
[----:B------:R-:W0:Y:S01]  /*0720*/  I2F.RP R10, R29 ;  /* 0x0000001d000a7306 */ /* 0x000e220000209400 */
[----:B------:R-:W-:Y:S01]  /*0730*/  IABS R20, R2 ;  /* 0x0000000200147213 */ /* 0x000fe20000000000 */
[----:B------:R-:W-:Y:S01]  /*0740*/  VIADD R33, R4, 0x1d ;  /* 0x0000001d04217836 */ /* 0x000fe20000000000 */
[----:B------:R-:W-:Y:S01]  /*0750*/  ISETP.GE.AND P5, PT, R2, RZ, PT ;  /* 0x000000ff0200720c */ /* 0x000fe20003fa6270 */
[----:B------:R-:W-:Y:S01]  /*0760*/  VIADD R34, R4, 0x1c ;  /* 0x0000001c04227836 */ /* 0x000fe20000000000 */
[----:B------:R-:W-:Y:S01]  /*0770*/  ISETP.GE.AND P4, PT, R32, RZ, PT ;  /* 0x000000ff2000720c */ /* 0x000fe20003f86270 */
[----:B------:R-:W-:Y:S01]  /*0780*/  VIADD R35, R4, 0x15 ;  /* 0x0000001504237836 */ /* 0x000fe20000000000 */
[----:B------:R-:W-:Y:S01]  /*0790*/  ISETP.NE.AND P1, PT, R30, RZ, PT ;  /* 0x000000ff1e00720c */ /* 0x000fe20003f25270 */
[----:B------:R-:W1:Y:S01]  /*07a0*/  I2F.RP R7, R6 ;  /* 0x0000000600077306 */ /* 0x000e620000209400 */
[----:B------:R-:W-:Y:S01]  /*07b0*/  IABS R24, R34 ;  /* 0x0000002200187213 */ /* 0x000fe20000000000 */
[----:B------:R-:W-:Y:S01]  /*07c0*/  VIADD R37, R4, 0x13 ;  /* 0x0000001304257836 */ /* 0x000fe20000000000 */
[----:B------:R-:W-:Y:S01]  /*07d0*/  ISETP.GE.AND P2, PT, R26, RZ, PT ;  /* 0x000000ff1a00720c */ /* 0x000fe20003f46270 */
[C---:B------:R-:W-:Y:S01]  /*07e0*/  VIADD R36, R4.reuse, 0x14 ;  /* 0x0000001404247836 */ /* 0x040fe20000000000 */
[----:B------:R-:W-:Y:S01]  /*07f0*/  IABS R44, R4 ;  /* 0x00000004002c7213 */ /* 0x000fe20000000000 */
[C---:B------:R-:W-:Y:S01]  /*0800*/  VIADD R42, R4.reuse, 0xd ;  /* 0x0000000d042a7836 */ /* 0x040fe20000000000 */
[----:B------:R-:W2:Y:S01]  /*0810*/  LDCU UR6, c[0x0][0x3a4] ;  /* 0x00007480ff0677ac */ /* 0x000ea20008000800 */
[----:B0-----:R-:W0:Y:S01]  /*0820*/  MUFU.RCP R10, R10 ;  /* 0x0000000a000a7308 */ /* 0x001e220000001000 */
[----:B------:R-:W-:Y:S01]  /*0830*/  VIADD R40, R4, 0xe ;  /* 0x0000000e04287836 */ /* 0x000fe20000000000 */
[----:B------:R-:W-:Y:S01]  /*0840*/  LOP3.LUT R94, R22, 0x3e, RZ, 0xfc, !PT ;  /* 0x0000003e165e7812 */ /* 0x000fe200078efcff */
[C---:B------:R-:W-:Y:S01]  /*0850*/  VIADD R48, R4.reuse, 0xb ;  /* 0x0000000b04307836 */ /* 0x040fe20000000000 */
[----:B------:R-:W-:Y:S01]  /*0860*/  IABS R45, R42 ;  /* 0x0000002a002d7213 */ /* 0x000fe20000000000 */
[C---:B------:R-:W-:Y:S01]  /*0870*/  VIADD R46, R4.reuse, 0xc ;  /* 0x0000000c042e7836 */ /* 0x040fe20000000000 */
[----:B------:R-:W-:Y:S01]  /*0880*/  IABS R43, R40 ;  /* 0x00000028002b7213 */ /* 0x000fe20000000000 */
[C---:B------:R-:W-:Y:S01]  /*0890*/  VIADD R52, R4.reuse, 0x9 ;  /* 0x0000000904347836 */ /* 0x040fe20000000000 */
[----:B-1----:R-:W1:Y:S01]  /*08a0*/  MUFU.RCP R7, R7 ;  /* 0x0000000700077308 */ /* 0x002e620000001000 */
[----:B------:R-:W-:Y:S01]  /*08b0*/  IABS R49, R48 ;  /* 0x0000003000317213 */ /* 0x000fe20000000000 */
[C---:B------:R-:W-:Y:S01]  /*08c0*/  VIADD R38, R4.reuse, 0xf ;  /* 0x0000000f04267836 */ /* 0x040fe20000000000 */
[----:B------:R-:W-:Y:S01]  /*08d0*/  IABS R47, R46 ;  /* 0x0000002e002f7213 */ /* 0x000fe20000000000 */
[C---:B------:R-:W-:Y:S01]  /*08e0*/  VIADD R50, R4.reuse, 0xa ;  /* 0x0000000a04327836 */ /* 0x040fe20000000000 */
[----:B------:R-:W-:Y:S01]  /*08f0*/  IABS R53, R52 ;  /* 0x0000003400357213 */ /* 0x000fe20000000000 */
[C---:B------:R-:W-:Y:S01]  /*0900*/  VIADD R54, R4.reuse, 0x8 ;  /* 0x0000000804367836 */ /* 0x040fe20000000000 */
[----:B------:R-:W-:Y:S01]  /*0910*/  IABS R41, R38 ;  /* 0x0000002600297213 */ /* 0x000fe20000000000 */
[----:B------:R-:W-:Y:S01]  /*0920*/  VIADD R56, R4, 0x7 ;  /* 0x0000000704387836 */ /* 0x000fe20000000000 */
[----:B------:R-:W-:Y:S01]  /*0930*/  IABS R51, R50 ;  /* 0x0000003200337213 */ /* 0x000fe20000000000 */
[----:B0-----:R-:W-:Y:S01]  /*0940*/  VIADD R12, R10, 0xffffffe ;  /* 0x0ffffffe0a0c7836 */ /* 0x001fe20000000000 */
[----:B------:R-:W-:Y:S01]  /*0950*/  IABS R55, R54 ;  /* 0x0000003600377213 */ /* 0x000fe20000000000 */
[C---:B------:R-:W-:Y:S01]  /*0960*/  VIADD R58, R4.reuse, 0x6 ;  /* 0x00000006043a7836 */ /* 0x040fe20000000000 */
[----:B------:R-:W-:Y:S01]  /*0970*/  IABS R57, R56 ;  /* 0x0000003800397213 */ /* 0x000fe20000000000 */
[----:B------:R0:W3:Y:S01]  /*0980*/  F2I.FTZ.U32.TRUNC.NTZ R13, R12 ;  /* 0x0000000c000d7305 */ /* 0x0000e2000021f000 */
[----:B------:R-:W-:Y:S01]  /*0990*/  VIADD R60, R4, 0x5 ;  /* 0x00000005043c7836 */ /* 0x000fe20000000000 */
[----:B------:R-:W-:Y:S01]  /*09a0*/  LOP3.LUT R95, R22, 0x3c, RZ, 0xfc, !PT ;  /* 0x0000003c165f7812 */ /* 0x000fe200078efcff */
[----:B-1----:R-:W-:Y:S01]  /*09b0*/  VIADD R8, R7, 0xffffffe ;  /* 0x0ffffffe07087836 */ /* 0x002fe20000000000 */
[----:B------:R-:W-:Y:S01]  /*09c0*/  IABS R59, R58 ;  /* 0x0000003a003b7213 */ /* 0x000fe20000000000 */
[C---:B------:R-:W-:Y:S01]  /*09d0*/  VIADD R62, R4.reuse, 0x4 ;  /* 0x00000004043e7836 */ /* 0x040fe20000000000 */
[----:B------:R-:W-:Y:S01]  /*09e0*/  IABS R61, R60 ;  /* 0x0000003c003d7213 */ /* 0x000fe20000000000 */
[C---:B------:R-:W-:Y:S01]  /*09f0*/  VIADD R64, R4.reuse, 0x3 ;  /* 0x0000000304407836 */ /* 0x040fe20000000000 */
[----:B------:R1:W4:Y:S01]  /*0a00*/  F2I.FTZ.U32.TRUNC.NTZ R9, R8 ;  /* 0x0000000800097305 */ /* 0x000322000021f000 */
[----:B0-----:R-:W-:Y:S01]  /*0a10*/  IMAD.MOV.U32 R12, RZ, RZ, RZ ;  /* 0x000000ffff0c7224 */ /* 0x001fe200078e00ff */
[----:B------:R-:W-:Y:S01]  /*0a20*/  IABS R63, R62 ;  /* 0x0000003e003f7213 */ /* 0x000fe20000000000 */
[----:B------:R-:W-:Y:S01]  /*0a30*/  VIADD R66, R4, 0x2 ;  /* 0x0000000204427836 */ /* 0x000fe20000000000 */
[----:B------:R-:W-:Y:S01]  /*0a40*/  LOP3.LUT R96, R22, 0x3a, RZ, 0xfc, !PT ;  /* 0x0000003a16607812 */ /* 0x000fe200078efcff */
[----:B------:R-:W-:Y:S01]  /*0a50*/  VIADD R68, R4, 0x1 ;  /* 0x0000000104447836 */ /* 0x000fe20000000000 */
[C---:B------:R-:W-:Y:S01]  /*0a60*/  LOP3.LUT R97, R22.reuse, 0x38, RZ, 0xfc, !PT ;  /* 0x0000003816617812 */ /* 0x040fe200078efcff */
[--C-:B---3--:R-:W-:Y:S01]  /*0a70*/  IMAD.MOV R14, RZ, RZ, -R13.reuse ;  /* 0x000000ffff0e7224 */ /* 0x108fe200078e0a0d */
[C---:B------:R-:W-:Y:S01]  /*0a80*/  LOP3.LUT R86, R22.reuse, 0x34, RZ, 0xfc, !PT ;  /* 0x0000003416567812 */ /* 0x040fe200078efcff */
[----:B-1----:R-:W-:Y:S01]  /*0a90*/  IMAD.MOV.U32 R8, RZ, RZ, RZ ;  /* 0x000000ffff087224 */ /* 0x002fe200078e00ff */
[----:B------:R-:W-:Y:S01]  /*0aa0*/  LOP3.LUT R84, R22, 0x2c, RZ, 0xfc, !PT ;  /* 0x0000002c16547812 */ /* 0x000fe200078efcff */
[----:B------:R-:W-:Y:S01]  /*0ab0*/  IMAD R15, R14, R29, RZ ;  /* 0x0000001d0e0f7224 */ /* 0x000fe200078e02ff */
[----:B------:R-:W-:Y:S01]  /*0ac0*/  LOP3.LUT R81, R22, 0x2a, RZ, 0xfc, !PT ;  /* 0x0000002a16517812 */ /* 0x000fe200078efcff */
[----:B------:R-:W-:Y:S01]  /*0ad0*/  IMAD.MOV.U32 R14, RZ, RZ, R20 ;  /* 0x000000ffff0e7224 */ /* 0x000fe200078e0014 */
[----:B------:R-:W-:Y:S01]  /*0ae0*/  IABS R20, R33 ;  /* 0x0000002100147213 */ /* 0x000fe20000000000 */
[----:B------:R-:W-:Y:S01]  /*0af0*/  IMAD.HI.U32 R13, R13, R15, R12 ;  /* 0x0000000f0d0d7227 */ /* 0x000fe200078e000c */
[----:B------:R-:W-:-:S02]  /*0b00*/  IABS R12, R26 ;  /* 0x0000001a000c7213 */ /* 0x000fc40000000000 */
[----:B------:R-:W-:Y:S02]  /*0b10*/  CS2R R76, SRZ ;  /* 0x00000000004c7805 */ /* 0x000fe4000001ff00 */
[----:B------:R-:W-:Y:S01]  /*0b20*/  LOP3.LUT R90, R22, 0x24, RZ, 0xfc, !PT ;  /* 0x00000024165a7812 */ /* 0x000fe200078efcff */
[----:B----4-:R-:W-:Y:S01]  /*0b30*/  IMAD.MOV R7, RZ, RZ, -R9 ;  /* 0x000000ffff077224 */ /* 0x010fe200078e0a09 */
[----:B------:R-:W-:Y:S01]  /*0b40*/  CS2R R78, SRZ ;  /* 0x00000000004e7805 */ /* 0x000fe2000001ff00 */
[----:B------:R-:W-:Y:S01]  /*0b50*/  IMAD.HI.U32 R13, R13, R14, RZ ;  /* 0x0000000e0d0d7227 */ /* 0x000fe200078e00ff */
[----:B------:R-:W-:-:S03]  /*0b60*/  CS2R R70, SRZ ;  /* 0x0000000000467805 */ /* 0x000fc6000001ff00 */
[----:B------:R-:W-:Y:S02]  /*0b70*/  IMAD.MOV R10, RZ, RZ, -R13 ;  /* 0x000000ffff0a7224 */ /* 0x000fe400078e0a0d */
[----:B------:R-:W-:Y:S02]  /*0b80*/  IMAD R7, R7, R6, RZ ;  /* 0x0000000607077224 */ /* 0x000fe400078e02ff */
[----:B------:R-:W-:Y:S02]  /*0b90*/  IMAD R14, R29, R10, R14 ;  /* 0x0000000a1d0e7224 */ /* 0x000fe400078e020e */
[----:B------:R-:W-:-:S03]  /*0ba0*/  IMAD.HI.U32 R13, R9, R7, R8 ;  /* 0x00000007090d7227 */ /* 0x000fc600078e0008 */
[----:B------:R-:W-:Y:S01]  /*0bb0*/  ISETP.GT.U32.AND P0, PT, R29, R14, PT ;  /* 0x0000000e1d00720c */ /* 0x000fe20003f04070 */
[----:B------:R-:W-:Y:S01]  /*0bc0*/  IMAD.MOV.U32 R10, RZ, RZ, R12 ;  /* 0x000000ffff0a7224 */ /* 0x000fe200078e000c */
[----:B------:R-:W-:Y:S01]  /*0bd0*/  IABS R12, R32 ;  /* 0x00000020000c7213 */ /* 0x000fe20000000000 */
[----:B------:R-:W-:Y:S01]  /*0be0*/  IMAD.HI.U32 R9, R13, R20, RZ ;  /* 0x000000140d097227 */ /* 0x000fe200078e00ff */
[----:B------:R-:W-:-:S03]  /*0bf0*/  IABS R32, R36 ;  /* 0x0000002400207213 */ /* 0x000fc60000000000 */
[----:B------:R-:W-:-:S04]  /*0c00*/  IMAD.HI.U32 R8, R13, R12, RZ ;  /* 0x0000000c0d087227 */ /* 0x000fc800078e00ff */
[----:B------:R-:W-:Y:S02]  /*0c10*/  IMAD.MOV R15, RZ, RZ, -R8 ;  /* 0x000000ffff0f7224 */ /* 0x000fe400078e0a08 */
[----:B------:R-:W-:Y:S02]  /*0c20*/  @!P0 IMAD.IADD R14, R14, 0x1, -R29 ;  /* 0x000000010e0e8824 */ /* 0x000fe400078e0a1d */
[----:B------:R-:W-:-:S03]  /*0c30*/  IMAD.HI.U32 R7, R13, R10, RZ ;  /* 0x0000000a0d077227 */ /* 0x000fc600078e00ff */
[----:B------:R-:W-:Y:S01]  /*0c40*/  ISETP.GT.U32.AND P6, PT, R29, R14, PT ;  /* 0x0000000e1d00720c */ /* 0x000fe20003fc4070 */
[----:B------:R-:W-:Y:S02]  /*0c50*/  IMAD.MOV R25, RZ, RZ, -R9 ;  /* 0x000000ffff197224 */ /* 0x000fe400078e0a09 */
[----:B------:R-:W-:Y:S02]  /*0c60*/  IMAD R9, R6, R15, R12 ;  /* 0x0000000f06097224 */ /* 0x000fe400078e020c */
[----:B------:R-:W-:Y:S02]  /*0c70*/  IMAD.MOV R7, RZ, RZ, -R7 ;  /* 0x000000ffff077224 */ /* 0x000fe400078e0a07 */
[----:B------:R-:W-:Y:S01]  /*0c80*/  VIADD R26, R4, 0x1a ;  /* 0x0000001a041a7836 */ /* 0x000fe20000000000 */
[C---:B------:R-:W-:Y:S01]  /*0c90*/  ISETP.GT.U32.AND P0, PT, R6.reuse, R9, PT ;  /* 0x000000090600720c */ /* 0x040fe20003f04070 */
[----:B------:R-:W-:Y:S02]  /*0ca0*/  IMAD R7, R6, R7, R10 ;  /* 0x0000000706077224 */ /* 0x000fe400078e020a */
[----:B------:R-:W-:-:S03]  /*0cb0*/  IMAD.HI.U32 R10, R13, R24, RZ ;  /* 0x000000180d0a7227 */ /* 0x000fc600078e00ff */
[C---:B------:R-:W-:Y:S01]  /*0cc0*/  ISETP.GT.U32.AND P3, PT, R6.reuse, R7, PT ;  /* 0x000000070600720c */ /* 0x040fe20003f64070 */
[----:B------:R-:W-:Y:S02]  /*0cd0*/  IMAD.MOV R27, RZ, RZ, -R10 ;  /* 0x000000ffff1b7224 */ /* 0x000fe400078e0a0a */
[----:B------:R-:W-:Y:S02]  /*0ce0*/  IMAD R10, R6, R25, R20 ;  /* 0x00000019060a7224 */ /* 0x000fe400078e0214 */
[----:B------:R-:W-:Y:S02]  /*0cf0*/  @!P6 IMAD.IADD R14, R14, 0x1, -R29 ;  /* 0x000000010e0ee824 */ /* 0x000fe400078e0a1d */
[----:B------:R-:W-:Y:S01]  /*0d00*/  VIADD R25, R4, 0x1b ;  /* 0x0000001b04197836 */ /* 0x000fe20000000000 */
[C---:B------:R-:W-:Y:S01]  /*0d10*/  ISETP.GT.U32.AND P6, PT, R6.reuse, R10, PT ;  /* 0x0000000a0600720c */ /* 0x040fe20003fc4070 */
[----:B------:R-:W-:Y:S02]  /*0d20*/  IMAD.MOV.U32 R8, RZ, RZ, R14 ;  /* 0x000000ffff087224 */ /* 0x000fe400078e000e */
[----:B------:R-:W-:Y:S01]  /*0d30*/  @!P0 IMAD.IADD R9, R9, 0x1, -R6 ;  /* 0x0000000109098824 */ /* 0x000fe200078e0a06 */
[----:B------:R-:W-:Y:S01]  /*0d40*/  IABS R20, R25 ;  /* 0x0000001900147213 */ /* 0x000fe20000000000 */
[C---:B------:R-:W-:Y:S01]  /*0d50*/  IMAD R12, R6.reuse, R27, R24 ;  /* 0x0000001b060c7224 */ /* 0x040fe200078e0218 */
[----:B------:R-:W-:Y:S01]  /*0d60*/  IABS R24, R26 ;  /* 0x0000001a00187213 */ /* 0x000fe20000000000 */
[----:B------:R-:W-:Y:S01]  /*0d70*/  @!P5 IMAD.MOV R8, RZ, RZ, -R8 ;  /* 0x000000ffff08d224 */ /* 0x000fe200078e0a08 */
[C---:B------:R-:W-:Y:S01]  /*0d80*/  ISETP.GT.U32.AND P5, PT, R6.reuse, R9, PT ;  /* 0x000000090600720c */ /* 0x040fe20003fa4070 */
[----:B------:R-:W-:Y:S01]  /*0d90*/  IMAD.HI.U32 R14, R13, R20, RZ ;  /* 0x000000140d0e7227 */ /* 0x000fe200078e00ff */
[----:B------:R-:W-:-:S02]  /*0da0*/  ISETP.GT.U32.AND P0, PT, R6, R12, PT ;  /* 0x0000000c0600720c */ /* 0x000fc40003f04070 */
[----:B------:R-:W-:Y:S01]  /*0db0*/  @!P1 LOP3.LUT R8, RZ, R30, RZ, 0x33, !PT ;  /* 0x0000001eff089212 */ /* 0x000fe200078e33ff */
[----:B------:R-:W-:Y:S01]  /*0dc0*/  @!P6 IMAD.IADD R10, R10, 0x1, -R6 ;  /* 0x000000010a0ae824 */ /* 0x000fe200078e0a06 */
[----:B------:R-:W-:Y:S01]  /*0dd0*/  ISETP.GE.AND P6, PT, R25, RZ, PT ;  /* 0x000000ff1900720c */ /* 0x000fe20003fc6270 */
[----:B------:R-:W-:Y:S01]  /*0de0*/  IMAD.MOV R25, RZ, RZ, -R14 ;  /* 0x000000ffff197224 */ /* 0x000fe200078e0a0e */
[----:B------:R-:W-:Y:S01]  /*0df0*/  ISETP.GE.AND P1, PT, R33, RZ, PT ;  /* 0x000000ff2100720c */ /* 0x000fe20003f26270 */
[----:B------:R-:W-:Y:S01]  /*0e00*/  @!P3 IMAD.IADD R7, R7, 0x1, -R6 ;  /* 0x000000010707b824 */ /* 0x000fe200078e0a06 */
[----:B------:R-:W-:Y:S01]  /*0e10*/  IABS R33, R37 ;  /* 0x0000002500217213 */ /* 0x000fe20000000000 */
[C---:B------:R-:W-:Y:S02]  /*0e20*/  IMAD R14, R6.reuse, R25, R20 ;  /* 0x00000019060e7224 */ /* 0x040fe400078e0214 */
[--C-:B------:R-:W-:Y:S01]  /*0e30*/  @!P5 IMAD.IADD R9, R9, 0x1, -R6.reuse ;  /* 0x000000010909d824 */ /* 0x100fe200078e0a06 */
[----:B------:R-:W-:Y:S01]  /*0e40*/  ISETP.GT.U32.AND P3, PT, R6, R7, PT ;  /* 0x000000070600720c */ /* 0x000fe20003f64070 */
[----:B------:R-:W-:Y:S01]  /*0e50*/  @!P0 IMAD.IADD R12, R12, 0x1, -R6 ;  /* 0x000000010c0c8824 */ /* 0x000fe200078e0a06 */
[C---:B------:R-:W-:Y:S01]  /*0e60*/  ISETP.GT.U32.AND P0, PT, R6.reuse, R10, PT ;  /* 0x0000000a0600720c */ /* 0x040fe20003f04070 */
[----:B------:R-:W-:Y:S01]  /*0e70*/  @!P4 IMAD.MOV R9, RZ, RZ, -R9 ;  /* 0x000000ffff09c224 */ /* 0x000fe200078e0a09 */
[----:B------:R-:W-:Y:S01]  /*0e80*/  ISETP.GT.U32.AND P4, PT, R6, R14, PT ;  /* 0x0000000e0600720c */ /* 0x000fe20003f84070 */
[----:B------:R-:W-:Y:S01]  /*0e90*/  VIADD R20, R4, 0x19 ;  /* 0x0000001904147836 */ /* 0x000fe20000000000 */
[----:B------:R-:W-:Y:S01]  /*0ea0*/  ISETP.GT.U32.AND P5, PT, R6, R12, PT ;  /* 0x0000000c0600720c */ /* 0x000fe20003fa4070 */
[----:B------:R-:W-:-:S03]  /*0eb0*/  IMAD.HI.U32 R15, R13, R24, RZ ;  /* 0x000000180d0f7227 */ /* 0x000fc600078e00ff */
[----:B------:R-:W-:Y:S01]  /*0ec0*/  IABS R25, R20 ;  /* 0x0000001400197213 */ /* 0x000fe20000000000 */
[----:B------:R-:W-:Y:S02]  /*0ed0*/  IMAD.MOV R15, RZ, RZ, -R15 ;  /* 0x000000ffff0f7224 */ /* 0x000fe400078e0a0f */
[--C-:B------:R-:W-:Y:S01]  /*0ee0*/  @!P3 IMAD.IADD R7, R7, 0x1, -R6.reuse ;  /* 0x000000010707b824 */ /* 0x100fe200078e0a06 */
[----:B------:R-:W-:Y:S01]  /*0ef0*/  ISETP.GE.AND P3, PT, R34, RZ, PT ;  /* 0x000000ff2200720c */ /* 0x000fe20003f66270 */
[--C-:B------:R-:W-:Y:S01]  /*0f00*/  @!P0 IMAD.IADD R10, R10, 0x1, -R6.reuse ;  /* 0x000000010a0a8824 */ /* 0x100fe200078e0a06 */
[----:B------:R-:W-:Y:S01]  /*0f10*/  ISETP.GE.AND P0, PT, R20, RZ, PT ;  /* 0x000000ff1400720c */ /* 0x000fe20003f06270 */
[----:B------:R-:W-:Y:S02]  /*0f20*/  @!P4 IMAD.IADD R14, R14, 0x1, -R6 ;  /* 0x000000010e0ec824 */ /* 0x000fe400078e0a06 */
[----:B------:R-:W-:Y:S02]  /*0f30*/  @!P1 IMAD.MOV R10, RZ, RZ, -R10 ;  /* 0x000000ffff0a9224 */ /* 0x000fe400078e0a0a */
[----:B------:R-:W-:Y:S01]  /*0f40*/  IMAD.HI.U32 R20, R13, R25, RZ ;  /* 0x000000190d147227 */ /* 0x000fe200078e00ff */
[----:B------:R-:W-:-:S03]  /*0f50*/  ISETP.GT.U32.AND P1, PT, R6, R14, PT ;  /* 0x0000000e0600720c */ /* 0x000fc60003f24070 */
[----:B------:R-:W-:Y:S02]  /*0f60*/  IMAD.MOV R20, RZ, RZ, -R20 ;  /* 0x000000ffff147224 */ /* 0x000fe400078e0a14 */
[----:B------:R-:W-:Y:S01]  /*0f70*/  @!P2 IMAD.MOV R7, RZ, RZ, -R7 ;  /* 0x000000ffff07a224 */ /* 0x000fe200078e0a07 */
[----:B------:R-:W-:Y:S01]  /*0f80*/  ISETP.GE.AND P2, PT, R26, RZ, PT ;  /* 0x000000ff1a00720c */ /* 0x000fe20003f46270 */
[C---:B------:R-:W-:Y:S02]  /*0f90*/  IMAD R20, R6.reuse, R20, R25 ;  /* 0x0000001406147224 */ /* 0x040fe400078e0219 */
[----:B------:R-:W-:Y:S02]  /*0fa0*/  IMAD R15, R6, R15, R24 ;  /* 0x0000000f060f7224 */ /* 0x000fe400078e0218 */
[C---:B------:R-:W-:Y:S02]  /*0fb0*/  VIADD R24, R4.reuse, 0x18 ;  /* 0x0000001804187836 */ /* 0x040fe40000000000 */
[----:B------:R-:W-:Y:S01]  /*0fc0*/  VIADD R26, R4, 0x17 ;  /* 0x00000017041a7836 */ /* 0x000fe20000000000 */
[----:B------:R-:W-:Y:S01]  /*0fd0*/  ISETP.GT.U32.AND P4, PT, R6, R15, PT ;  /* 0x0000000f0600720c */ /* 0x000fe20003f84070 */
[--C-:B------:R-:W-:Y:S01]  /*0fe0*/  @!P1 IMAD.IADD R14, R14, 0x1, -R6.reuse ;  /* 0x000000010e0e9824 */ /* 0x100fe200078e0a06 */
[----:B------:R-:W-:Y:S01]  /*0ff0*/  ISETP.GT.U32.AND P1, PT, R6, R20, PT ;  /* 0x000000140600720c */ /* 0x000fe20003f24070 */
[----:B------:R-:W-:Y:S01]  /*1000*/  VIADD R34, R4, 0x16 ;  /* 0x0000001604227836 */ /* 0x000fe20000000000 */
[----:B------:R-:W-:Y:S01]  /*1010*/  IABS R27, R24 ;  /* 0x00000018001b7213 */ /* 0x000fe20000000000 */
[----:B------:R-:W-:Y:S01]  /*1020*/  @!P5 IMAD.IADD R12, R12, 0x1, -R6 ;  /* 0x000000010c0cd824 */ /* 0x000fe200078e0a06 */
[----:B------:R-:W-:Y:S01]  /*1030*/  IABS R29, R26 ;  /* 0x0000001a001d7213 */ /* 0x000fe20000000000 */
[----:B------:R-:W-:Y:S01]  /*1040*/  @!P6 IMAD.MOV R14, RZ, RZ, -R14 ;  /* 0x000000ffff0ee224 */ /* 0x000fe200078e0a0e */
[----:B------:R-:W-:Y:S01]  /*1050*/  ISETP.GE.AND P5, PT, R24, RZ, PT ;  /* 0x000000ff1800720c */ /* 0x000fe20003fa6270 */
[----:B------:R-:W-:Y:S01]  /*1060*/  IMAD.HI.U32 R24, R13, R27, RZ ;  /* 0x0000001b0d187227 */ /* 0x000fe200078e00ff */
[----:B------:R-:W-:-:S03]  /*1070*/  IABS R30, R34 ;  /* 0x00000022001e7213 */ /* 0x000fc60000000000 */
[----:B------:R-:W-:-:S04]  /*1080*/  IMAD.HI.U32 R25, R13, R29, RZ ;  /* 0x0000001d0d197227 */ /* 0x000fc800078e00ff */
[----:B------:R-:W-:Y:S01]  /*1090*/  @!P3 IMAD.MOV R12, RZ, RZ, -R12 ;  /* 0x000000ffff0cb224 */ /* 0x000fe200078e0a0c */
[----:B------:R-:W-:Y:S01]  /*10a0*/  ISETP.GE.AND P3, PT, R26, RZ, PT ;  /* 0x000000ff1a00720c */ /* 0x000fe20003f66270 */
[----:B------:R-:W-:Y:S02]  /*10b0*/  IMAD.MOV R24, RZ, RZ, -R24 ;  /* 0x000000ffff187224 */ /* 0x000fe400078e0a18 */
[----:B------:R-:W-:Y:S02]  /*10c0*/  IMAD.MOV R25, RZ, RZ, -R25 ;  /* 0x000000ffff197224 */ /* 0x000fe400078e0a19 */
[----:B------:R-:W-:Y:S02]  /*10d0*/  @!P1 IMAD.IADD R20, R20, 0x1, -R6 ;  /* 0x0000000114149824 */ /* 0x000fe400078e0a06 */
[----:B------:R-:W-:-:S03]  /*10e0*/  IMAD.HI.U32 R26, R13, R30, RZ ;  /* 0x0000001e0d1a7227 */ /* 0x000fc600078e00ff */
[C---:B------:R-:W-:Y:S01]  /*10f0*/  ISETP.GT.U32.AND P1, PT, R6.reuse, R20, PT ;  /* 0x000000140600720c */ /* 0x040fe20003f24070 */
[C---:B------:R-:W-:Y:S02]  /*1100*/  IMAD R24, R6.reuse, R24, R27 ;  /* 0x0000001806187224 */ /* 0x040fe400078e021b */
[C---:B------:R-:W-:Y:S01]  /*1110*/  IMAD R25, R6.reuse, R25, R29 ;  /* 0x0000001906197224 */ /* 0x040fe200078e021d */
[----:B------:R-:W-:Y:S01]  /*1120*/  IABS R29, R35 ;  /* 0x00000023001d7213 */ /* 0x000fe20000000000 */
[----:B------:R-:W-:Y:S01]  /*1130*/  IMAD.MOV R27, RZ, RZ, -R26 ;  /* 0x000000ffff1b7224 */ /* 0x000fe200078e0a1a */
[C---:B------:R-:W-:Y:S01]  /*1140*/  ISETP.GT.U32.AND P6, PT, R6.reuse, R24, PT ;  /* 0x000000180600720c */ /* 0x040fe20003fc4070 */
[----:B------:R-:W-:Y:S02]  /*1150*/  @!P4 IMAD.IADD R15, R15, 0x1, -R6 ;  /* 0x000000010f0fc824 */ /* 0x000fe400078e0a06 */
[C---:B------:R-:W-:Y:S02]  /*1160*/  IMAD R26, R6.reuse, R27, R30 ;  /* 0x0000001b061a7224 */ /* 0x040fe400078e021e */
[----:B------:R-:W-:Y:S01]  /*1170*/  IMAD.HI.U32 R27, R13, R29, RZ ;  /* 0x0000001d0d1b7227 */ /* 0x000fe200078e00ff */
[----:B------:R-:W-:-:S03]  /*1180*/  ISETP.GT.U32.AND P4, PT, R6, R15, PT ;  /* 0x0000000f0600720c */ /* 0x000fc60003f84070 */
[----:B------:R-:W-:Y:S02]  /*1190*/  IMAD.MOV R27, RZ, RZ, -R27 ;  /* 0x000000ffff1b7224 */ /* 0x000fe400078e0a1b */
[----:B------:R-:W-:Y:S01]  /*11a0*/  @!P1 IMAD.IADD R20, R20, 0x1, -R6 ;  /* 0x0000000114149824 */ /* 0x000fe200078e0a06 */
[----:B------:R-:W-:Y:S01]  /*11b0*/  ISETP.GE.AND P1, PT, R34, RZ, PT ;  /* 0x000000ff2200720c */ /* 0x000fe20003f26270 */
[----:B------:R-:W-:Y:S02]  /*11c0*/  IMAD R27, R6, R27, R29 ;  /* 0x0000001b061b7224 */ /* 0x000fe400078e021d */
[----:B------:R-:W-:Y:S02]  /*11d0*/  @!P0 IMAD.MOV R20, RZ, RZ, -R20 ;  /* 0x000000ffff148224 */ /* 0x000fe400078e0a14 */
[--C-:B------:R-:W-:Y:S01]  /*11e0*/  @!P6 IMAD.IADD R24, R24, 0x1, -R6.reuse ;  /* 0x000000011818e824 */ /* 0x100fe200078e0a06 */
[C---:B------:R-:W-:Y:S01]  /*11f0*/  ISETP.GT.U32.AND P0, PT, R6.reuse, R27, PT ;  /* 0x0000001b0600720c */ /* 0x040fe20003f04070 */
[----:B------:R-:W-:Y:S01]  /*1200*/  @!P4 IMAD.IADD R15, R15, 0x1, -R6 ;  /* 0x000000010f0fc824 */ /* 0x000fe200078e0a06 */
[C---:B------:R-:W-:Y:S01]  /*1210*/  ISETP.GT.U32.AND P4, PT, R6.reuse, R25, PT ;  /* 0x000000190600720c */ /* 0x040fe20003f84070 */
[----:B------:R-:W-:Y:S01]  /*1220*/  IMAD.HI.U32 R30, R13, R33, RZ ;  /* 0x000000210d1e7227 */ /* 0x000fe200078e00ff */
[----:B------:R-:W-:-:S03]  /*1230*/  ISETP.GT.U32.AND P6, PT, R6, R24, PT ;  /* 0x000000180600720c */ /* 0x000fc60003fc4070 */
[----:B------:R-:W-:Y:S01]  /*1240*/  @!P2 IMAD.MOV R15, RZ, RZ, -R15 ;  /* 0x000000ffff0fa224 */ /* 0x000fe200078e0a0f */
[----:B------:R-:W-:Y:S01]  /*1250*/  ISETP.GT.U32.AND P2, PT, R6, R26, PT ;  /* 0x0000001a0600720c */ /* 0x000fe20003f44070 */
[----:B------:R-:W-:Y:S02]  /*1260*/  IMAD.MOV R30, RZ, RZ, -R30 ;  /* 0x000000ffff1e7224 */ /* 0x000fe400078e0a1e */
[----:B------:R-:W-:-:S04]  /*1270*/  IMAD.HI.U32 R29, R13, R32, RZ ;  /* 0x000000200d1d7227 */ /* 0x000fc800078e00ff */
[--C-:B------:R-:W-:Y:S02]  /*1280*/  @!P0 IMAD.IADD R27, R27, 0x1, -R6.reuse ;  /* 0x000000011b1b8824 */ /* 0x100fe400078e0a06 */
[--C-:B------:R-:W-:Y:S01]  /*1290*/  @!P6 IMAD.IADD R24, R24, 0x1, -R6.reuse ;  /* 0x000000011818e824 */ /* 0x100fe200078e0a06 */
[----:B------:R-:W-:Y:S01]  /*12a0*/  ISETP.GE.AND P6, PT, R35, RZ, PT ;  /* 0x000000ff2300720c */ /* 0x000fe20003fc6270 */
[--C-:B------:R-:W-:Y:S01]  /*12b0*/  @!P4 IMAD.IADD R25, R25, 0x1, -R6.reuse ;  /* 0x000000011919c824 */ /* 0x100fe200078e0a06 */
[----:B------:R-:W-:Y:S01]  /*12c0*/  ISETP.GT.U32.AND P0, PT, R6, R27, PT ;  /* 0x0000001b0600720c */ /* 0x000fe20003f04070 */
[----:B------:R-:W-:Y:S02]  /*12d0*/  @!P2 IMAD.IADD R26, R26, 0x1, -R6 ;  /* 0x000000011a1aa824 */ /* 0x000fe400078e0a06 */
[C---:B------:R-:W-:Y:S01]  /*12e0*/  IMAD R33, R6.reuse, R30, R33 ;  /* 0x0000001e06217224 */ /* 0x040fe200078e0221 */
[C---:B------:R-:W-:Y:S01]  /*12f0*/  ISETP.GT.U32.AND P4, PT, R6.reuse, R25, PT ;  /* 0x000000190600720c */ /* 0x040fe20003f84070 */
[----:B------:R-:W-:Y:S01]  /*1300*/  IMAD.MOV R29, RZ, RZ, -R29 ;  /* 0x000000ffff1d7224 */ /* 0x000fe200078e0a1d */
[----:B------:R-:W-:Y:S01]  /*1310*/  ISETP.GT.U32.AND P2, PT, R6, R26, PT ;  /* 0x0000001a0600720c */ /* 0x000fe20003f44070 */
[----:B------:R-:W-:-:S02]  /*1320*/  VIADD R34, R4, 0x10 ;  /* 0x0000001004227836 */ /* 0x000fc40000000000 */
[----:B------:R-:W-:Y:S02]  /*1330*/  IMAD R29, R6, R29, R32 ;  /* 0x0000001d061d7224 */ /* 0x000fe400078e0220 */
[----:B------:R-:W-:Y:S01]  /*1340*/  VIADD R32, R4, 0x11 ;  /* 0x0000001104207836 */ /* 0x000fe20000000000 */
[----:B------:R-:W-:Y:S01]  /*1350*/  IABS R39, R34 ;  /* 0x0000002200277213 */ /* 0x000fe20000000000 */
[--C-:B------:R-:W-:Y:S01]  /*1360*/  @!P0 IMAD.IADD R27, R27, 0x1, -R6.reuse ;  /* 0x000000011b1b8824 */ /* 0x100fe200078e0a06 */
[----:B------:R-:W-:Y:S01]  /*1370*/  ISETP.GE.AND P0, PT, R34, RZ, PT ;  /* 0x000000ff2200720c */ /* 0x000fe20003f06270 */
[----:B------:R-:W-:Y:S02]  /*1380*/  VIADD R30, R4, 0x12 ;  /* 0x00000012041e7836 */ /* 0x000fe40000000000 */
[----:B------:R-:W-:Y:S01]  /*1390*/  @!P6 IMAD.MOV R27, RZ, RZ, -R27 ;  /* 0x000000ffff1be224 */ /* 0x000fe200078e0a1b */
[----:B------:R-:W-:Y:S01]  /*13a0*/  ISETP.GT.U32.AND P6, PT, R6, R33, PT ;  /* 0x000000210600720c */ /* 0x000fe20003fc4070 */
[--C-:B------:R-:W-:Y:S01]  /*13b0*/  @!P4 IMAD.IADD R25, R25, 0x1, -R6.reuse ;  /* 0x000000011919c824 */ /* 0x100fe200078e0a06 */
[----:B------:R-:W-:Y:S01]  /*13c0*/  ISETP.GE.AND P4, PT, R37, RZ, PT ;  /* 0x000000ff2500720c */ /* 0x000fe20003f86270 */
[----:B------:R-:W-:Y:S01]  /*13d0*/  @!P2 IMAD.IADD R26, R26, 0x1, -R6 ;  /* 0x000000011a1aa824 */ /* 0x000fe200078e0a06 */
[----:B------:R-:W-:Y:S01]  /*13e0*/  IABS R37, R32 ;  /* 0x0000002000257213 */ /* 0x000fe20000000000 */
[----:B------:R-:W-:Y:S01]  /*13f0*/  @!P3 IMAD.MOV R25, RZ, RZ, -R25 ;  /* 0x000000ffff19b224 */ /* 0x000fe200078e0a19 */
[----:B------:R-:W-:Y:S01]  /*1400*/  ISETP.GT.U32.AND P3, PT, R6, R29, PT ;  /* 0x0000001d0600720c */ /* 0x000fe20003f64070 */
[----:B------:R-:W-:Y:S01]  /*1410*/  @!P1 IMAD.MOV R26, RZ, RZ, -R26 ;  /* 0x000000ffff1a9224 */ /* 0x000fe200078e0a1a */
[----:B------:R-:W-:Y:S01]  /*1420*/  ISETP.GE.AND P1, PT, R32, RZ, PT ;  /* 0x000000ff2000720c */ /* 0x000fe20003f26270 */
[----:B------:R-:W-:Y:S01]  /*1430*/  IMAD.HI.U32 R32, R13, R39, RZ ;  /* 0x000000270d207227 */ /* 0x000fe200078e00ff */
[----:B------:R-:W-:-:S02]  /*1440*/  IABS R35, R30 ;  /* 0x0000001e00237213 */ /* 0x000fc40000000000 */
[----:B------:R-:W-:Y:S01]  /*1450*/  ISETP.GE.AND P2, PT, R30, RZ, PT ;  /* 0x000000ff1e00720c */ /* 0x000fe20003f46270 */
[----:B------:R-:W-:Y:S02]  /*1460*/  @!P6 IMAD.IADD R33, R33, 0x1, -R6 ;  /* 0x000000012121e824 */ /* 0x000fe400078e0a06 */
[----:B------:R-:W-:Y:S02]  /*1470*/  IMAD.MOV R32, RZ, RZ, -R32 ;  /* 0x000000ffff207224 */ /* 0x000fe400078e0a20 */
[----:B------:R-:W-:Y:S01]  /*1480*/  IMAD.HI.U32 R30, R13, R35, RZ ;  /* 0x000000230d1e7227 */ /* 0x000fe200078e00ff */
[----:B------:R-:W-:-:S03]  /*1490*/  ISETP.GT.U32.AND P6, PT, R6, R33, PT ;  /* 0x000000210600720c */ /* 0x000fc60003fc4070 */
[----:B------:R-:W-:Y:S02]  /*14a0*/  @!P3 IMAD.IADD R29, R29, 0x1, -R6 ;  /* 0x000000011d1db824 */ /* 0x000fe400078e0a06 */
[C---:B------:R-:W-:Y:S02]  /*14b0*/  IMAD R39, R6.reuse, R32, R39 ;  /* 0x0000002006277224 */ /* 0x040fe400078e0227 */
[----:B------:R-:W-:Y:S01]  /*14c0*/  IMAD.MOV R30, RZ, RZ, -R30 ;  /* 0x000000ffff1e7224 */ /* 0x000fe200078e0a1e */
[----:B------:R-:W-:Y:S01]  /*14d0*/  ISETP.GT.U32.AND P3, PT, R6, R29, PT ;  /* 0x0000001d0600720c */ /* 0x000fe20003f64070 */
[----:B------:R-:W-:Y:S01]  /*14e0*/  @!P5 IMAD.MOV R24, RZ, RZ, -R24 ;  /* 0x000000ffff18d224 */ /* 0x000fe200078e0a18 */
[----:B------:R-:W-:Y:S01]  /*14f0*/  ISETP.GE.AND P5, PT, R36, RZ, PT ;  /* 0x000000ff2400720c */ /* 0x000fe20003fa6270 */
[C---:B------:R-:W-:Y:S02]  /*1500*/  IMAD R35, R6.reuse, R30, R35 ;  /* 0x0000001e06237224 */ /* 0x040fe400078e0223 */
[----:B------:R-:W-:Y:S01]  /*1510*/  @!P6 IMAD.IADD R33, R33, 0x1, -R6 ;  /* 0x000000012121e824 */ /* 0x000fe200078e0a06 */
[----:B------:R-:W-:Y:S01]  /*1520*/  ISETP.GT.U32.AND P6, PT, R6, R39, PT ;  /* 0x000000270600720c */ /* 0x000fe20003fc4070 */
[----:B------:R-:W-:-:S04]  /*1530*/  IMAD.HI.U32 R30, R13, R37, RZ ;  /* 0x000000250d1e7227 */ /* 0x000fc800078e00ff */
[----:B------:R-:W-:Y:S02]  /*1540*/  IMAD.MOV R30, RZ, RZ, -R30 ;  /* 0x000000ffff1e7224 */ /* 0x000fe400078e0a1e */
[----:B------:R-:W-:Y:S01]  /*1550*/  @!P3 IMAD.IADD R29, R29, 0x1, -R6 ;  /* 0x000000011d1db824 */ /* 0x000fe200078e0a06 */
[C---:B------:R-:W-:Y:S01]  /*1560*/  ISETP.GT.U32.AND P3, PT, R6.reuse, R35, PT ;  /* 0x000000230600720c */ /* 0x040fe20003f64070 */
[----:B------:R-:W-:Y:S02]  /*1570*/  IMAD R37, R6, R30, R37 ;  /* 0x0000001e06257224 */ /* 0x000fe400078e0225 */
[----:B------:R-:W-:-:S04]  /*1580*/  IMAD.HI.U32 R30, R13, R45, RZ ;  /* 0x0000002d0d1e7227 */ /* 0x000fc800078e00ff */
        /* <DEDUP_REMOVED lines=8> */
[----:B------:R-:W-:-:S04]  /*1610*/  IMAD.HI.U32 R32, R13, R49, RZ ;  /* 0x000000310d207227 */ /* 0x000fc800078e00ff */
[----:B------:R-:W-:Y:S01]  /*1620*/  @!P6 IMAD.IADD R39, R39, 0x1, -R6 ;  /* 0x000000012727e824 */ /* 0x000fe200078e0a06 */
[C---:B------:R-:W-:Y:S01]  /*1630*/  ISETP.GT.U32.AND P6, PT, R6.reuse, R45, PT ;  /* 0x0000002d0600720c */ /* 0x040fe20003fc4070 */
[----:B------:R-:W-:Y:S02]  /*1640*/  IMAD R43, R6, R36, R43 ;  /* 0x00000024062b7224 */ /* 0x000fe400078e022b */
[----:B------:R-:W-:Y:S02]  /*1650*/  IMAD.MOV R32, RZ, RZ, -R32 ;  /* 0x000000ffff207224 */ /* 0x000fe400078e0a20 */
[----:B------:R-:W-:-:S04]  /*1660*/  IMAD.HI.U32 R30, R13, R47, RZ ;  /* 0x0000002f0d1e7227 */ /* 0x000fc800078e00ff */
[--C-:B------:R-:W-:Y:S01]  /*1670*/  @!P3 IMAD.IADD R35, R35, 0x1, -R6.reuse ;  /* 0x000000012323b824 */ /* 0x100fe200078e0a06 */
[C---:B------:R-:W-:Y:S01]  /*1680*/  ISETP.GT.U32.AND P3, PT, R6.reuse, R43, PT ;  /* 0x0000002b0600720c */ /* 0x040fe20003f64070 */
[C---:B------:R-:W-:Y:S02]  /*1690*/  IMAD R49, R6.reuse, R32, R49 ;  /* 0x0000002006317224 */ /* 0x040fe400078e0231 */
[----:B------:R-:W-:Y:S02]  /*16a0*/  @!P6 IMAD.IADD R45, R45, 0x1, -R6 ;  /* 0x000000012d2de824 */ /* 0x000fe400078e0a06 */
[----:B------:R-:W-:Y:S02]  /*16b0*/  IMAD.MOV R30, RZ, RZ, -R30 ;  /* 0x000000ffff1e7224 */ /* 0x000fe400078e0a1e */
[----:B------:R-:W-:Y:S01]  /*16c0*/  IMAD.HI.U32 R34, R13, R41, RZ ;  /* 0x000000290d227227 */ /* 0x000fe200078e00ff */
[----:B------:R-:W-:-:S03]  /*16d0*/  ISETP.GT.U32.AND P6, PT, R6, R45, PT ;  /* 0x0000002d0600720c */ /* 0x000fc60003fc4070 */
[----:B------:R-:W-:Y:S02]  /*16e0*/  IMAD R47, R6, R30, R47 ;  /* 0x0000001e062f7224 */ /* 0x000fe400078e022f */
[----:B------:R-:W-:Y:S02]  /*16f0*/  @!P3 IMAD.IADD R43, R43, 0x1, -R6 ;  /* 0x000000012b2bb824 */ /* 0x000fe400078e0a06 */
[----:B------:R-:W-:-:S03]  /*1700*/  IMAD.HI.U32 R30, R13, R53, RZ ;  /* 0x000000350d1e7227 */ /* 0x000fc600078e00ff */
[C---:B------:R-:W-:Y:S01]  /*1710*/  ISETP.GT.U32.AND P3, PT, R6.reuse, R43, PT ;  /* 0x0000002b0600720c */ /* 0x040fe20003f64070 */
[----:B------:R-:W-:Y:S02]  /*1720*/  IMAD.MOV R36, RZ, RZ, -R30 ;  /* 0x000000ffff247224 */ /* 0x000fe400078e0a1e */
[----:B------:R-:W-:Y:S01]  /*1730*/  @!P6 IMAD.IADD R45, R45, 0x1, -R6 ;  /* 0x000000012d2de824 */ /* 0x000fe200078e0a06 */
[C---:B------:R-:W-:Y:S01]  /*1740*/  ISETP.GT.U32.AND P6, PT, R6.reuse, R49, PT ;  /* 0x000000310600720c */ /* 0x040fe20003fc4070 */
[----:B------:R-:W-:Y:S02]  /*1750*/  IMAD.MOV R34, RZ, RZ, -R34 ;  /* 0x000000ffff227224 */ /* 0x000fe400078e0a22 */
[----:B------:R-:W-:Y:S01]  /*1760*/  @!P5 IMAD.MOV R29, RZ, RZ, -R29 ;  /* 0x000000ffff1dd224 */ /* 0x000fe200078e0a1d */
[C---:B------:R-:W-:Y:S01]  /*1770*/  ISETP.GT.U32.AND P5, PT, R6.reuse, R37, PT ;  /* 0x000000250600720c */ /* 0x040fe20003fa4070 */
[C---:B------:R-:W-:Y:S02]  /*1780*/  IMAD R53, R6.reuse, R36, R53 ;  /* 0x0000002406357224 */ /* 0x040fe400078e0235 */
[----:B------:R-:W-:-:S02]  /*1790*/  IMAD R41, R6, R34, R41 ;  /* 0x0000002206297224 */ /* 0x000fc400078e0229 */
[----:B------:R-:W-:Y:S01]  /*17a0*/  @!P3 IMAD.IADD R43, R43, 0x1, -R6 ;  /* 0x000000012b2bb824 */ /* 0x000fe200078e0a06 */
[----:B------:R-:W-:Y:S01]  /*17b0*/  ISETP.GT.U32.AND P3, PT, R6, R47, PT ;  /* 0x0000002f0600720c */ /* 0x000fe20003f64070 */
[----:B------:R-:W-:-:S04]  /*17c0*/  IMAD.HI.U32 R34, R13, R51, RZ ;  /* 0x000000330d227227 */ /* 0x000fc800078e00ff */
[----:B------:R-:W-:Y:S01]  /*17d0*/  @!P6 IMAD.IADD R49, R49, 0x1, -R6 ;  /* 0x000000013131e824 */ /* 0x000fe200078e0a06 */
[----:B------:R-:W-:Y:S01]  /*17e0*/  ISETP.GT.U32.AND P6, PT, R6, R53, PT ;  /* 0x000000350600720c */ /* 0x000fe20003fc4070 */
[----:B------:R-:W-:-:S04]  /*17f0*/  IMAD.HI.U32 R30, R13, R55, RZ ;  /* 0x000000370d1e7227 */ /* 0x000fc800078e00ff */
[----:B------:R-:W-:Y:S01]  /*1800*/  @!P4 IMAD.MOV R33, RZ, RZ, -R33 ;  /* 0x000000ffff21c224 */ /* 0x000fe200078e0a21 */
[C---:B------:R-:W-:Y:S01]  /*1810*/  ISETP.GT.U32.AND P4, PT, R6.reuse, R41, PT ;  /* 0x000000290600720c */ /* 0x040fe20003f84070 */
[----:B------:R-:W-:Y:S02]  /*1820*/  IMAD.MOV R34, RZ, RZ, -R34 ;  /* 0x000000ffff227224 */ /* 0x000fe400078e0a22 */
[----:B------:R-:W-:Y:S02]  /*1830*/  IMAD.MOV R30, RZ, RZ, -R30 ;  /* 0x000000ffff1e7224 */ /* 0x000fe400078e0a1e */
[--C-:B------:R-:W-:Y:S02]  /*1840*/  @!P5 IMAD.IADD R37, R37, 0x1, -R6.reuse ;  /* 0x000000012525d824 */ /* 0x100fe400078e0a06 */
[C---:B------:R-:W-:Y:S02]  /*1850*/  IMAD R51, R6.reuse, R34, R51 ;  /* 0x0000002206337224 */ /* 0x040fe400078e0233 */
[C---:B------:R-:W-:Y:S01]  /*1860*/  IMAD R55, R6.reuse, R30, R55 ;  /* 0x0000001e06377224 */ /* 0x040fe200078e0237 */
[C---:B------:R-:W-:Y:S01]  /*1870*/  ISETP.GT.U32.AND P5, PT, R6.reuse, R37, PT ;  /* 0x000000250600720c */ /* 0x040fe20003fa4070 */
[--C-:B------:R-:W-:Y:S01]  /*1880*/  @!P3 IMAD.IADD R47, R47, 0x1, -R6.reuse ;  /* 0x000000012f2fb824 */ /* 0x100fe200078e0a06 */
[C---:B------:R-:W-:Y:S01]  /*1890*/  ISETP.GT.U32.AND P3, PT, R6.reuse, R51, PT ;  /* 0x000000330600720c */ /* 0x040fe20003f64070 */
[----:B------:R-:W-:Y:S01]  /*18a0*/  @!P6 IMAD.IADD R53, R53, 0x1, -R6 ;  /* 0x000000013535e824 */ /* 0x000fe200078e0a06 */
[----:B------:R-:W-:Y:S01]  /*18b0*/  ISETP.GT.U32.AND P6, PT, R6, R55, PT ;  /* 0x000000370600720c */ /* 0x000fe20003fc4070 */
[----:B------:R-:W-:-:S04]  /*18c0*/  IMAD.HI.U32 R32, R13, R57, RZ ;  /* 0x000000390d207227 */ /* 0x000fc800078e00ff */
[----:B------:R-:W-:Y:S02]  /*18d0*/  @!P4 IMAD.IADD R41, R41, 0x1, -R6 ;  /* 0x000000012929c824 */ /* 0x000fe400078e0a06 */
[----:B------:R-:W-:Y:S02]  /*18e0*/  IMAD.MOV R32, RZ, RZ, -R32 ;  /* 0x000000ffff207224 */ /* 0x000fe400078e0a20 */
[--C-:B------:R-:W-:Y:S01]  /*18f0*/  @!P5 IMAD.IADD R37, R37, 0x1, -R6.reuse ;  /* 0x000000012525d824 */ /* 0x100fe200078e0a06 */
[C---:B------:R-:W-:Y:S01]  /*1900*/  ISETP.GT.U32.AND P4, PT, R6.reuse, R41, PT ;  /* 0x000000290600720c */ /* 0x040fe20003f84070 */
[----:B------:R-:W-:Y:S01]  /*1910*/  IMAD R57, R6, R32, R57 ;  /* 0x0000002006397224 */ /* 0x000fe200078e0239 */
[----:B------:R-:W-:Y:S01]  /*1920*/  ISETP.GE.AND P5, PT, R38, RZ, PT ;  /* 0x000000ff2600720c */ /* 0x000fe20003fa6270 */
[--C-:B------:R-:W-:Y:S01]  /*1930*/  @!P3 IMAD.IADD R51, R51, 0x1, -R6.reuse ;  /* 0x000000013333b824 */ /* 0x100fe200078e0a06 */
[----:B------:R-:W-:Y:S01]  /*1940*/  ISETP.GE.AND P3, PT, R42, RZ, PT ;  /* 0x000000ff2a00720c */ /* 0x000fe20003f66270 */
[----:B------:R-:W-:Y:S01]  /*1950*/  @!P6 IMAD.IADD R55, R55, 0x1, -R6 ;  /* 0x000000013737e824 */ /* 0x000fe200078e0a06 */
[----:B------:R-:W-:Y:S01]  /*1960*/  ISETP.GT.U32.AND P6, PT, R6, R57, PT ;  /* 0x000000390600720c */ /* 0x000fe20003fc4070 */
[----:B------:R-:W-:Y:S01]  /*1970*/  IMAD.HI.U32 R34, R13, R59, RZ ;  /* 0x0000003b0d227227 */ /* 0x000fe200078e00ff */
[----:B------:R-:W-:-:S02]  /*1980*/  IABS R38, R64 ;  /* 0x0000004000267213 */ /* 0x000fc40000000000 */
[----:B------:R-:W-:Y:S01]  /*1990*/  IABS R42, R68 ;  /* 0x00000044002a7213 */ /* 0x000fe20000000000 */
[----:B------:R-:W-:Y:S02]  /*19a0*/  IMAD.MOV R34, RZ, RZ, -R34 ;  /* 0x000000ffff227224 */ /* 0x000fe400078e0a22 */
[----:B------:R-:W-:-:S04]  /*19b0*/  IMAD.HI.U32 R36, R13, R61, RZ ;  /* 0x0000003d0d247227 */ /* 0x000fc800078e00ff */
[----:B------:R-:W-:Y:S01]  /*19c0*/  @!P4 IMAD.IADD R41, R41, 0x1, -R6 ;  /* 0x000000012929c824 */ /* 0x000fe200078e0a06 */
[----:B------:R-:W-:Y:S01]  /*19d0*/  ISETP.GE.AND P4, PT, R40, RZ, PT ;  /* 0x000000ff2800720c */ /* 0x000fe20003f86270 */
[----:B------:R-:W-:Y:S01]  /*19e0*/  IMAD R59, R6, R34, R59 ;  /* 0x00000022063b7224 */ /* 0x000fe200078e023b */
[----:B------:R-:W-:Y:S01]  /*19f0*/  IABS R40, R66 ;  /* 0x0000004200287213 */ /* 0x000fe20000000000 */
[----:B------:R-:W-:Y:S02]  /*1a00*/  IMAD.MOV R36, RZ, RZ, -R36 ;  /* 0x000000ffff247224 */ /* 0x000fe400078e0a24 */
[----:B------:R-:W-:-:S04]  /*1a10*/  IMAD.HI.U32 R30, R13, R63, RZ ;  /* 0x0000003f0d1e7227 */ /* 0x000fc800078e00ff */
[----:B------:R-:W-:-:S04]  /*1a20*/  IMAD.HI.U32 R32, R13, R38, RZ ;  /* 0x000000260d207227 */ /* 0x000fc800078e00ff */
[----:B------:R-:W-:Y:S01]  /*1a30*/  @!P6 IMAD.IADD R57, R57, 0x1, -R6 ;  /* 0x000000013939e824 */ /* 0x000fe200078e0a06 */
[C---:B------:R-:W-:Y:S01]  /*1a40*/  ISETP.GT.U32.AND P6, PT, R6.reuse, R55, PT ;  /* 0x000000370600720c */ /* 0x040fe20003fc4070 */
[----:B------:R-:W-:Y:S01]  /*1a50*/  @!P2 IMAD.MOV R35, RZ, RZ, -R35 ;  /* 0x000000ffff23a224 */ /* 0x000fe200078e0a23 */
        /* <DEDUP_REMOVED lines=9> */
[----:B------:R-:W-:-:S02]  /*1af0*/  IMAD R61, R6, R36, R61 ;  /* 0x00000024063d7224 */ /* 0x000fc400078e023d */
[----:B------:R-:W-:-:S04]  /*1b00*/  IMAD.HI.U32 R34, R13, R40, RZ ;  /* 0x000000280d227227 */ /* 0x000fc800078e00ff */
[----:B------:R-:W-:-:S04]  /*1b10*/  IMAD.HI.U32 R36, R13, R42, RZ ;  /* 0x0000002a0d247227 */ /* 0x000fc800078e00ff */
[----:B------:R-:W-:Y:S02]  /*1b20*/  IMAD.MOV R30, RZ, RZ, -R30 ;  /* 0x000000ffff1e7224 */ /* 0x000fe400078e0a1e */
[----:B------:R-:W-:Y:S02]  /*1b30*/  IMAD.MOV R65, RZ, RZ, -R32 ;  /* 0x000000ffff417224 */ /* 0x000fe400078e0a20 */
[----:B------:R-:W-:Y:S02]  /*1b40*/  IMAD.MOV R67, RZ, RZ, -R34 ;  /* 0x000000ffff437224 */ /* 0x000fe400078e0a22 */
[----:B------:R-:W-:Y:S02]  /*1b50*/  IMAD.MOV R69, RZ, RZ, -R36 ;  /* 0x000000ffff457224 */ /* 0x000fe400078e0a24 */
[----:B------:R-:W-:Y:S02]  /*1b60*/  IMAD R63, R6, R30, R63 ;  /* 0x0000001e063f7224 */ /* 0x000fe400078e023f */
[----:B------:R-:W-:-:S04]  /*1b70*/  IMAD.HI.U32 R30, R13, R44, RZ ;  /* 0x0000002c0d1e7227 */ /* 0x000fc800078e00ff */
[C---:B------:R-:W-:Y:S02]  /*1b80*/  IMAD R13, R6.reuse, R65, R38 ;  /* 0x00000041060d7224 */ /* 0x040fe400078e0226 */
[C---:B------:R-:W-:Y:S02]  /*1b90*/  IMAD R65, R6.reuse, R67, R40 ;  /* 0x0000004306417224 */ /* 0x040fe400078e0228 */
[C---:B------:R-:W-:Y:S02]  /*1ba0*/  IMAD R67, R6.reuse, R69, R42 ;  /* 0x0000004506437224 */ /* 0x040fe400078e022a */
[----:B------:R-:W-:Y:S01]  /*1bb0*/  @!P4 IMAD.MOV R43, RZ, RZ, -R43 ;  /* 0x000000ffff2bc224 */ /* 0x000fe200078e0a2b */
[C---:B------:R-:W-:Y:S01]  /*1bc0*/  ISETP.GT.U32.AND P4, PT, R6.reuse, R57, PT ;  /* 0x000000390600720c */ /* 0x040fe20003f84070 */
[--C-:B------:R-:W-:Y:S01]  /*1bd0*/  @!P2 IMAD.IADD R47, R47, 0x1, -R6.reuse ;  /* 0x000000012f2fa824 */ /* 0x100fe200078e0a06 */
        /* <DEDUP_REMOVED lines=8> */
[----:B------:R-:W-:Y:S01]  /*1c60*/  ISETP.GT.U32.AND P6, PT, R6, R67, PT ;  /* 0x000000430600720c */ /* 0x000fe20003fc4070 */
[----:B------:R-:W-:Y:S01]  /*1c70*/  @!P3 IMAD.IADD R59, R59, 0x1, -R6 ;  /* 0x000000013b3bb824 */ /* 0x000fe200078e0a06 */
[----:B------:R-:W-:Y:S01]  /*1c80*/  ISETP.GE.AND P3, PT, R46, RZ, PT ;  /* 0x000000ff2e00720c */ /* 0x000fe20003f66270 */
[----:B------:R-:W-:-:S02]  /*1c90*/  IMAD.MOV R69, RZ, RZ, -R30 ;  /* 0x000000ffff457224 */ /* 0x000fc400078e0a1e */
[----:B------:R-:W-:Y:S01]  /*1ca0*/  @!P4 IMAD.IADD R57, R57, 0x1, -R6 ;  /* 0x000000013939c824 */ /* 0x000fe200078e0a06 */
[----:B------:R-:W0:Y:S01]  /*1cb0*/  LDC R30, c[0x0][0x3b0] ;  /* 0x0000ec00ff1e7b82 */ /* 0x000e220000000800 */
[----:B------:R-:W-:Y:S02]  /*1cc0*/  IMAD R69, R6, R69, R44 ;  /* 0x0000004506457224 */ /* 0x000fe400078e022c */
[--C-:B------:R-:W-:Y:S01]  /*1cd0*/  @!P2 IMAD.IADD R61, R61, 0x1, -R6.reuse ;  /* 0x000000013d3da824 */ /* 0x100fe200078e0a06 */
[----:B------:R-:W-:Y:S01]  /*1ce0*/  ISETP.GE.AND P2, PT, R48, RZ, PT ;  /* 0x000000ff3000720c */ /* 0x000fe20003f46270 */
[--C-:B------:R-:W-:Y:S01]  /*1cf0*/  @!P1 IMAD.IADD R63, R63, 0x1, -R6.reuse ;  /* 0x000000013f3f9824 */ /* 0x100fe200078e0a06 */
[----:B------:R-:W-:Y:S01]  /*1d00*/  ISETP.GT.U32.AND P4, PT, R6, R69, PT ;  /* 0x000000450600720c */ /* 0x000fe20003f84070 */
[--C-:B------:R-:W-:Y:S01]  /*1d10*/  @!P0 IMAD.IADD R13, R13, 0x1, -R6.reuse ;  /* 0x000000010d0d8824 */ /* 0x100fe200078e0a06 */
[----:B------:R-:W-:Y:S01]  /*1d20*/  ISETP.GE.AND P1, PT, R50, RZ, PT ;  /* 0x000000ff3200720c */ /* 0x000fe20003f26270 */
[--C-:B------:R-:W-:Y:S01]  /*1d30*/  @!P5 IMAD.IADD R65, R65, 0x1, -R6.reuse ;  /* 0x000000014141d824 */ /* 0x100fe200078e0a06 */
[----:B------:R-:W-:Y:S01]  /*1d40*/  ISETP.GE.AND P0, PT, R52, RZ, PT ;  /* 0x000000ff3400720c */ /* 0x000fe20003f06270 */
[--C-:B------:R-:W-:Y:S01]  /*1d50*/  @!P6 IMAD.IADD R67, R67, 0x1, -R6.reuse ;  /* 0x000000014343e824 */ /* 0x100fe200078e0a06 */
[----:B------:R-:W-:Y:S01]  /*1d60*/  ISETP.GE.AND P5, PT, R54, RZ, PT ;  /* 0x000000ff3600720c */ /* 0x000fe20003fa6270 */
[----:B------:R-:W-:Y:S01]  /*1d70*/  @!P3 IMAD.MOV R47, RZ, RZ, -R47 ;  /* 0x000000ffff2fb224 */ /* 0x000fe200078e0a2f */
[----:B------:R-:W-:Y:S01]  /*1d80*/  ISETP.GE.AND P6, PT, R56, RZ, PT ;  /* 0x000000ff3800720c */ /* 0x000fe20003fc6270 */
[----:B--2---:R-:W-:Y:S01]  /*1d90*/  IMAD R8, R8, UR6, RZ ;  /* 0x0000000608087c24 */ /* 0x004fe2000f8e02ff */
[C---:B------:R-:W-:Y:S01]  /*1da0*/  ISETP.GT.U32.AND P3, PT, R6.reuse, R59, PT ;  /* 0x0000003b0600720c */ /* 0x040fe20003f64070 */
[----:B------:R-:W-:Y:S01]  /*1db0*/  @!P2 IMAD.MOV R49, RZ, RZ, -R49 ;  /* 0x000000ffff31a224 */ /* 0x000fe200078e0a31 */
[C---:B------:R-:W-:Y:S01]  /*1dc0*/  ISETP.GT.U32.AND P2, PT, R6.reuse, R61, PT ;  /* 0x0000003d0600720c */ /* 0x040fe20003f44070 */
[--C-:B------:R-:W-:Y:S01]  /*1dd0*/  @!P4 IMAD.IADD R69, R69, 0x1, -R6.reuse ;  /* 0x000000014545c824 */ /* 0x100fe200078e0a06 */
        /* <DEDUP_REMOVED lines=8> */
[----:B------:R-:W-:Y:S01]  /*1e60*/  ISETP.GT.U32.AND P6, PT, R6, R67, PT ;  /* 0x000000430600720c */ /* 0x000fe20003fc4070 */
[--C-:B------:R-:W-:Y:S01]  /*1e70*/  @!P3 IMAD.IADD R59, R59, 0x1, -R6.reuse ;  /* 0x000000013b3bb824 */ /* 0x100fe200078e0a06 */
[----:B------:R-:W-:Y:S01]  /*1e80*/  ISETP.GE.AND P3, PT, R58, RZ, PT ;  /* 0x000000ff3a00720c */ /* 0x000fe20003f66270 */
        /* <DEDUP_REMOVED lines=10> */
[----:B------:R-:W-:Y:S01]  /*1f30*/  @!P6 IMAD.IADD R67, R67, 0x1, -R6 ;  /* 0x000000014343e824 */ /* 0x000fe200078e0a06 */
[----:B------:R-:W-:Y:S01]  /*1f40*/  LOP3.LUT R6, RZ, R31, RZ, 0x33, !PT ;  /* 0x0000001fff067212 */ /* 0x000fe200078e33ff */
[----:B------:R-:W-:Y:S01]  /*1f50*/  @!P3 IMAD.MOV R59, RZ, RZ, -R59 ;  /* 0x000000ffff3bb224 */ /* 0x000fe200078e0a3b */
[----:B------:R-:W-:Y:S01]  /*1f60*/  ISETP.NE.AND P3, PT, R31, RZ, PT ;  /* 0x000000ff1f00720c */ /* 0x000fe20003f65270 */
[----:B------:R-:W-:Y:S01]  /*1f70*/  IMAD.MOV.U32 R31, RZ, RZ, R13 ;  /* 0x000000ffff1f7224 */ /* 0x000fe200078e000d */
[----:B------:R-:W-:Y:S01]  /*1f80*/  ISETP.GE.AND P6, PT, R68, RZ, PT ;  /* 0x000000ff4400720c */ /* 0x000fe20003fc6270 */
[----:B------:R-:W-:Y:S01]  /*1f90*/  @!P2 IMAD.MOV R61, RZ, RZ, -R61 ;  /* 0x000000ffff3da224 */ /* 0x000fe200078e0a3d */
[C---:B------:R-:W-:Y:S01]  /*1fa0*/  SEL R13, R6.reuse, R39, !P3 ;  /* 0x00000027060d7207 */ /* 0x040fe20005800000 */
[----:B------:R-:W-:Y:S01]  /*1fb0*/  @!P1 IMAD.MOV R63, RZ, RZ, -R63 ;  /* 0x000000ffff3f9224 */ /* 0x000fe200078e0a3f */
[----:B------:R-:W1:Y:S01]  /*1fc0*/  LDC.64 R38, c[0x0][0x388] ;  /* 0x0000e200ff267b82 */ /* 0x000e620000000a00 */
[C---:B------:R-:W-:Y:S01]  /*1fd0*/  SEL R7, R6.reuse, R7, !P3 ;  /* 0x0000000706077207 */ /* 0x040fe20005800000 */
[----:B------:R-:W-:Y:S01]  /*1fe0*/  @!P0 IMAD.MOV R31, RZ, RZ, -R31 ;  /* 0x000000ffff1f8224 */ /* 0x000fe200078e0a1f */
[C---:B------:R-:W-:Y:S01]  /*1ff0*/  SEL R9, R6.reuse, R9, !P3 ;  /* 0x0000000906097207 */ /* 0x040fe20005800000 */
[----:B------:R-:W-:Y:S01]  /*2000*/  @!P4 IMAD.MOV R65, RZ, RZ, -R65 ;  /* 0x000000ffff41c224 */ /* 0x000fe200078e0a41 */
[C---:B------:R-:W-:Y:S01]  /*2010*/  SEL R10, R6.reuse, R10, !P3 ;  /* 0x0000000a060a7207 */ /* 0x040fe20005800000 */
[----:B------:R-:W-:Y:S01]  /*2020*/  @!P5 IMAD.MOV R69, RZ, RZ, -R69 ;  /* 0x000000ffff45d224 */ /* 0x000fe200078e0a45 */
[C---:B------:R-:W-:Y:S01]  /*2030*/  SEL R12, R6.reuse, R12, !P3 ;  /* 0x0000000c060c7207 */ /* 0x040fe20005800000 */
[----:B0-----:R-:W-:Y:S01]  /*2040*/  IMAD R103, R7, R30, RZ ;  /* 0x0000001e07677224 */ /* 0x001fe200078e02ff */
[C---:B------:R-:W-:Y:S01]  /*2050*/  SEL R14, R6.reuse, R14, !P3 ;  /* 0x0000000e060e7207 */ /* 0x040fe20005800000 */
[----:B------:R-:W-:Y:S01]  /*2060*/  @!P6 IMAD.MOV R67, RZ, RZ, -R67 ;  /* 0x000000ffff43e224 */ /* 0x000fe200078e0a43 */
[C---:B------:R-:W-:Y:S01]  /*2070*/  SEL R15, R6.reuse, R15, !P3 ;  /* 0x0000000f060f7207 */ /* 0x040fe20005800000 */
[----:B------:R-:W-:Y:S01]  /*2080*/  IMAD R9, R9, R30, RZ ;  /* 0x0000001e09097224 */ /* 0x000fe200078e02ff */
[----:B------:R-:W-:Y:S01]  /*2090*/  SEL R20, R6, R20, !P3 ;  /* 0x0000001406147207 */ /* 0x000fe20005800000 */
[----:B------:R-:W-:Y:S01]  /*20a0*/  IMAD R10, R10, R30, RZ ;  /* 0x0000001e0a0a7224 */ /* 0x000fe200078e02ff */
[----:B------:R-:W-:Y:S01]  /*20b0*/  SEL R24, R6, R24, !P3 ;  /* 0x0000001806187207 */ /* 0x000fe20005800000 */
[-C--:B------:R-:W-:Y:S01]  /*20c0*/  IMAD R12, R12, R30.reuse, RZ ;  /* 0x0000001e0c0c7224 */ /* 0x080fe200078e02ff */
[----:B------:R-:W-:Y:S01]  /*20d0*/  SEL R25, R6, R25, !P3 ;  /* 0x0000001906197207 */ /* 0x000fe20005800000 */
[----:B------:R-:W-:Y:S01]  /*20e0*/  IMAD R14, R14, R30, RZ ;  /* 0x0000001e0e0e7224 */ /* 0x000fe200078e02ff */
[C---:B------:R-:W-:Y:S01]  /*20f0*/  SEL R26, R6.reuse, R26, !P3 ;  /* 0x0000001a061a7207 */ /* 0x040fe20005800000 */
[-C--:B------:R-:W-:Y:S01]  /*2100*/  IMAD R15, R15, R30.reuse, RZ ;  /* 0x0000001e0f0f7224 */ /* 0x080fe200078e02ff */
[----:B------:R-:W-:Y:S01]  /*2110*/  SEL R27, R6, R27, !P3 ;  /* 0x0000001b061b7207 */ /* 0x000fe20005800000 */
[-C--:B------:R-:W-:Y:S01]  /*2120*/  IMAD R20, R20, R30.reuse, RZ ;  /* 0x0000001e14147224 */ /* 0x080fe200078e02ff */
[----:B------:R-:W-:Y:S01]  /*2130*/  SEL R29, R6, R29, !P3 ;  /* 0x0000001d061d7207 */ /* 0x000fe20005800000 */
[-C--:B------:R-:W-:Y:S01]  /*2140*/  IMAD R24, R24, R30.reuse, RZ ;  /* 0x0000001e18187224 */ /* 0x080fe200078e02ff */
[C---:B------:R-:W-:Y:S01]  /*2150*/  SEL R33, R6.reuse, R33, !P3 ;  /* 0x0000002106217207 */ /* 0x040fe20005800000 */
[-C--:B------:R-:W-:Y:S01]  /*2160*/  IMAD R25, R25, R30.reuse, RZ ;  /* 0x0000001e19197224 */ /* 0x080fe200078e02ff */
[----:B------:R-:W-:Y:S01]  /*2170*/  SEL R35, R6, R35, !P3 ;  /* 0x0000002306237207 */ /* 0x000fe20005800000 */
[-C--:B------:R-:W-:Y:S01]  /*2180*/  IMAD R26, R26, R30.reuse, RZ ;  /* 0x0000001e1a1a7224 */ /* 0x080fe200078e02ff */
[C---:B------:R-:W-:Y:S01]  /*2190*/  SEL R37, R6.reuse, R37, !P3 ;  /* 0x0000002506257207 */ /* 0x040fe20005800000 */
        /* <DEDUP_REMOVED lines=31> */
[----:B------:R-:W-:Y:S01]  /*2390*/  SEL R6, R6, R69, !P3 ;  /* 0x0000004506067207 */ /* 0x000fe20005800000 */
[----:B------:R-:W-:Y:S01]  /*23a0*/  IMAD R34, R65, R30, RZ ;  /* 0x0000001e41227224 */ /* 0x000fe200078e02ff */
[----:B-1----:R-:W-:Y:S01]  /*23b0*/  LEA R102, P5, R103, R38, 0x1 ;  /* 0x0000002667667211 */ /* 0x002fe200078a08ff */
[----:B------:R-:W-:Y:S01]  /*23c0*/  IMAD R163, R67, R30, RZ ;  /* 0x0000001e43a37224 */ /* 0x000fe200078e02ff */
[----:B------:R-:W-:Y:S01]  /*23d0*/  LEA R106, P4, R9, R38, 0x1 ;  /* 0x00000026096a7211 */ /* 0x000fe200078808ff */
[----:B------:R-:W-:Y:S01]  /*23e0*/  IMAD R61, R61, R30, RZ ;  /* 0x0000001e3d3d7224 */ /* 0x000fe200078e02ff */
[----:B------:R-:W-:Y:S01]  /*23f0*/  LEA R104, P3, R10, R38, 0x1 ;  /* 0x000000260a687211 */ /* 0x000fe200078608ff */
[----:B------:R-:W-:Y:S01]  /*2400*/  IMAD R63, R63, R30, RZ ;  /* 0x0000001e3f3f7224 */ /* 0x000fe200078e02ff */
[----:B------:R-:W-:Y:S01]  /*2410*/  LEA R112, P2, R12, R38, 0x1 ;  /* 0x000000260c707211 */ /* 0x000fe200078408ff */
[-C--:B------:R-:W-:Y:S01]  /*2420*/  IMAD R31, R31, R30.reuse, RZ ;  /* 0x0000001e1f1f7224 */ /* 0x080fe200078e02ff */
[-C--:B------:R-:W-:Y:S01]  /*2430*/  LEA.HI.X.SX32 R103, R103, R39.reuse, 0x1, P5 ;  /* 0x0000002767677211 */ /* 0x080fe200028f0eff */
[----:B------:R-:W-:Y:S01]  /*2440*/  IMAD R30, R6, R30, RZ ;  /* 0x0000001e061e7224 */ /* 0x000fe200078e02ff */
[-C--:B------:R-:W-:Y:S01]  /*2450*/  LEA.HI.X.SX32 R107, R9, R39.reuse, 0x1, P4 ;  /* 0x00000027096b7211 */ /* 0x080fe200020f0eff */
[----:B------:R-:W0:Y:S01]  /*2460*/  LDC.64 R6, c[0x0][0x380] ;  /* 0x0000e000ff067b82 */ /* 0x000e220000000a00 */
[----:B------:R-:W-:Y:S01]  /*2470*/  LEA.HI.X.SX32 R105, R10, R39, 0x1, P3 ;  /* 0x000000270a697211 */ /* 0x000fe200018f0eff */
[----:B------:R-:W-:Y:S01]  /*2480*/  USHF.R.S32.HI UR6, URZ, 0x1f, UR4 ;  /* 0x0000001fff067899 */ /* 0x000fe20008011404 */
[-C--:B------:R-:W-:Y:S01]  /*2490*/  LEA R110, P1, R14, R38.reuse, 0x1 ;  /* 0x000000260e6e7211 */ /* 0x080fe200078208ff */
[----:B------:R-:W-:Y:S01]  /*24a0*/  IMAD.SHL.U32 R5, R5, 0x20, RZ ;  /* 0x0000002005057824 */ /* 0x000fe200078e00ff */
[-C--:B------:R-:W-:Y:S01]  /*24b0*/  LEA R120, P0, R15, R38.reuse, 0x1 ;  /* 0x000000260f787211 */ /* 0x080fe200078008ff */
[----:B------:R-:W-:Y:S01]  /*24c0*/  ULEA.HI UR6, UR6, UR4, URZ, 0x6 ;  /* 0x0000000406067291 */ /* 0x000fe2000f8f30ff */
[----:B------:R-:W-:-:S02]  /*24d0*/  LEA R126, P6, R20, R38, 0x1 ;  /* 0x00000026147e7211 */ /* 0x000fc400078c08ff */
[----:B------:R-:W-:Y:S02]  /*24e0*/  CS2R R68, SRZ ;  /* 0x0000000000447805 */ /* 0x000fe4000001ff00 */
[-C--:B------:R-:W-:Y:S01]  /*24f0*/  LEA R124, P5, R24, R38.reuse, 0x1 ;  /* 0x00000026187c7211 */ /* 0x080fe200078a08ff */
[----:B------:R-:W-:Y:S01]  /*2500*/  USHF.R.S32.HI UR6, URZ, 0x6, UR6 ;  /* 0x00000006ff067899 */ /* 0x000fe20008011406 */
[-C--:B------:R-:W-:Y:S02]  /*2510*/  LEA R122, P4, R25, R38.reuse, 0x1 ;  /* 0x00000026197a7211 */ /* 0x080fe400078808ff */
[-C--:B------:R-:W-:Y:S02]  /*2520*/  LEA R64, P3, R26, R38.reuse, 0x1 ;  /* 0x000000261a407211 */ /* 0x080fe400078608ff */
[----:B------:R-:W-:Y:S02]  /*2530*/  LEA.HI.X.SX32 R111, R12, R39, 0x1, P2 ;  /* 0x000000270c6f7211 */ /* 0x000fe400010f0eff */
[----:B------:R-:W-:-:S02]  /*2540*/  LEA R66, P2, R27, R38, 0x1 ;  /* 0x000000261b427211 */ /* 0x000fc400078408ff */
[-C--:B------:R-:W-:Y:S02]  /*2550*/  LEA.HI.X.SX32 R109, R14, R39.reuse, 0x1, P1 ;  /* 0x000000270e6d7211 */ /* 0x080fe400008f0eff */
[-C--:B------:R-:W-:Y:S02]  /*2560*/  LEA.HI.X.SX32 R113, R15, R39.reuse, 0x1, P0 ;  /* 0x000000270f717211 */ /* 0x080fe400000f0eff */
[-C--:B------:R-:W-:Y:S02]  /*2570*/  LEA.HI.X.SX32 R127, R20, R39.reuse, 0x1, P6 ;  /* 0x00000027147f7211 */ /* 0x080fe400030f0eff */
[-C--:B------:R-:W-:Y:S02]  /*2580*/  LEA.HI.X.SX32 R125, R24, R39.reuse, 0x1, P5 ;  /* 0x00000027187d7211 */ /* 0x080fe400028f0eff */
[-C--:B------:R-:W-:Y:S02]  /*2590*/  LEA.HI.X.SX32 R123, R25, R39.reuse, 0x1, P4 ;  /* 0x00000027197b7211 */ /* 0x080fe400020f0eff */
[----:B------:R-:W-:-:S02]  /*25a0*/  LEA.HI.X.SX32 R65, R26, R39, 0x1, P3 ;  /* 0x000000271a417211 */ /* 0x000fc400018f0eff */
[-C--:B------:R-:W-:Y:S02]  /*25b0*/  LEA R136, P1, R29, R38.reuse, 0x1 ;  /* 0x000000261d887211 */ /* 0x080fe400078208ff */
[-C--:B------:R-:W-:Y:S02]  /*25c0*/  LEA R134, P0, R33, R38.reuse, 0x1 ;  /* 0x0000002621867211 */ /* 0x080fe400078008ff */
[-C--:B------:R-:W-:Y:S02]  /*25d0*/  LEA R54, P6, R35, R38.reuse, 0x1 ;  /* 0x0000002623367211 */ /* 0x080fe400078c08ff */
[-C--:B------:R-:W-:Y:S02]  /*25e0*/  LEA R52, P5, R37, R38.reuse, 0x1 ;  /* 0x0000002625347211 */ /* 0x080fe400078a08ff */
[-C--:B------:R-:W-:Y:S02]  /*25f0*/  LEA R142, P4, R13, R38.reuse, 0x1 ;  /* 0x000000260d8e7211 */ /* 0x080fe400078808ff */
[----:B------:R-:W-:-:S02]  /*2600*/  LEA R140, P3, R41, R38, 0x1 ;  /* 0x00000026298c7211 */ /* 0x000fc400078608ff */
[-C--:B------:R-:W-:Y:S02]  /*2610*/  LEA.HI.X.SX32 R137, R27, R39.reuse, 0x1, P2 ;  /* 0x000000271b897211 */ /* 0x080fe400010f0eff */
[----:B------:R-:W-:Y:S02]  /*2620*/  LEA R56, P2, R43, R38, 0x1 ;  /* 0x000000262b387211 */ /* 0x000fe400078408ff */
[-C--:B------:R-:W-:Y:S02]  /*2630*/  LEA.HI.X.SX32 R135, R29, R39.reuse, 0x1, P1 ;  /* 0x000000271d877211 */ /* 0x080fe400008f0eff */
[-C--:B------:R-:W-:Y:S01]  /*2640*/  LEA.HI.X.SX32 R67, R33, R39.reuse, 0x1, P0 ;  /* 0x0000002721437211 */ /* 0x080fe200000f0eff */
[----:B------:R-:W1:Y:S01]  /*2650*/  LDC R29, c[0x0][0x3a8] ;  /* 0x0000ea00ff1d7b82 */ /* 0x000e620000000800 */
[-C--:B------:R-:W-:Y:S02]  /*2660*/  LEA.HI.X.SX32 R53, R35, R39.reuse, 0x1, P6 ;  /* 0x0000002723357211 */ /* 0x080fe400030f0eff */
[----:B------:R-:W-:-:S02]  /*2670*/  LEA.HI.X.SX32 R55, R37, R39, 0x1, P5 ;  /* 0x0000002725377211 */ /* 0x000fc400028f0eff */
[-C--:B------:R-:W-:Y:S02]  /*2680*/  LEA.HI.X.SX32 R143, R13, R39.reuse, 0x1, P4 ;  /* 0x000000270d8f7211 */ /* 0x080fe400020f0eff */
[----:B------:R-:W-:Y:S02]  /*2690*/  LEA.HI.X.SX32 R141, R41, R39, 0x1, P3 ;  /* 0x00000027298d7211 */ /* 0x000fe400018f0eff */
[-C--:B------:R-:W-:Y:S02]  /*26a0*/  LEA R138, P1, R45, R38.reuse, 0x1 ;  /* 0x000000262d8a7211 */ /* 0x080fe400078208ff */
[-C--:B------:R-:W-:Y:S02]  /*26b0*/  LEA R132, P0, R47, R38.reuse, 0x1 ;  /* 0x000000262f847211 */ /* 0x080fe400078008ff */
[-C--:B------:R-:W-:Y:S02]  /*26c0*/  LEA R128, P6, R49, R38.reuse, 0x1 ;  /* 0x0000002631807211 */ /* 0x080fe400078c08ff */
[----:B------:R-:W-:-:S02]  /*26d0*/  LEA R118, P5, R51, R38, 0x1 ;  /* 0x0000002633767211 */ /* 0x000fc400078a08ff */
[-C--:B------:R-:W-:Y:S02]  /*26e0*/  LEA R116, P4, R117, R38.reuse, 0x1 ;  /* 0x0000002675747211 */ /* 0x080fe400078808ff */
[-C--:B------:R-:W-:Y:S02]  /*26f0*/  LEA R114, P3, R115, R38.reuse, 0x1 ;  /* 0x0000002673727211 */ /* 0x080fe400078608ff */
[----:B------:R-:W-:Y:S02]  /*2700*/  LEA.HI.X.SX32 R57, R43, R39, 0x1, P2 ;  /* 0x000000272b397211 */ /* 0x000fe400010f0eff */
[----:B------:R-:W-:Y:S01]  /*2710*/  LEA R100, P2, R101, R38, 0x1 ;  /* 0x0000002665647211 */ /* 0x000fe200078408ff */
[----:B-1----:R-:W-:Y:S01]  /*2720*/  IMAD R94, R94, R29, RZ ;  /* 0x0000001d5e5e7224 */ /* 0x002fe200078e02ff */
[----:B------:R-:W-:Y:S02]  /*2730*/  LEA.HI.X.SX32 R139, R45, R39, 0x1, P1 ;  /* 0x000000272d8b7211 */ /* 0x000fe400008f0eff */
[----:B------:R-:W-:-:S02]  /*2740*/  CS2R R44, SRZ ;  /* 0x00000000002c7805 */ /* 0x000fc4000001ff00 */
[-C--:B------:R-:W-:Y:S02]  /*2750*/  LEA.HI.X.SX32 R133, R47, R39.reuse, 0x1, P0 ;  /* 0x000000272f857211 */ /* 0x080fe400000f0eff */
[----:B------:R-:W-:Y:S02]  /*2760*/  CS2R R46, SRZ ;  /* 0x00000000002e7805 */ /* 0x000fe4000001ff00 */
[----:B------:R-:W-:Y:S01]  /*2770*/  LEA.HI.X.SX32 R129, R49, R39, 0x1, P6 ;  /* 0x0000002731817211 */ /* 0x000fe200030f0eff */
[----:B------:R-:W-:Y:S01]  /*2780*/  IMAD R95, R95, R29, RZ ;  /* 0x0000001d5f5f7224 */ /* 0x000fe200078e02ff */
[----:B------:R-:W-:Y:S01]  /*2790*/  LEA.HI.X.SX32 R119, R51, R39, 0x1, P5 ;  /* 0x0000002733777211 */ /* 0x000fe200028f0eff */
[----:B------:R-:W-:Y:S01]  /*27a0*/  IMAD R96, R96, R29, RZ ;  /* 0x0000001d60607224 */ /* 0x000fe200078e02ff */
[----:B------:R-:W-:Y:S01]  /*27b0*/  LEA.HI.X.SX32 R117, R117, R39, 0x1, P4 ;  /* 0x0000002775757211 */ /* 0x000fe200020f0eff */
[----:B------:R-:W-:Y:S01]  /*27c0*/  IMAD R97, R97, R29, RZ ;  /* 0x0000001d61617224 */ /* 0x000fe200078e02ff */
[----:B------:R-:W-:Y:S01]  /*27d0*/  LEA.HI.X.SX32 R115, R115, R39, 0x1, P3 ;  /* 0x0000002773737211 */ /* 0x000fe200018f0eff */
[-C--:B------:R-:W-:Y:S01]  /*27e0*/  IMAD R86, R86, R29.reuse, RZ ;  /* 0x0000001d56567224 */ /* 0x080fe200078e02ff */
[-C--:B------:R-:W-:Y:S01]  /*27f0*/  LEA R98, P1, R59, R38.reuse, 0x1 ;  /* 0x000000263b627211 */ /* 0x080fe200078208ff */
        /* <DEDUP_REMOVED lines=10> */
[----:B------:R-:W-:Y:S01]  /*28a0*/  IMAD R87, R87, R29, RZ ;  /* 0x0000001d57577224 */ /* 0x000fe200078e02ff */
[----:B------:R-:W-:Y:S01]  /*28b0*/  LEA.HI.X.SX32 R101, R101, R39, 0x1, P2 ;  /* 0x0000002765657211 */ /* 0x000fe200010f0eff */
[-C--:B------:R-:W-:Y:S01]  /*28c0*/  IMAD R21, R21, R29.reuse, RZ ;  /* 0x0000001d15157224 */ /* 0x080fe200078e02ff */
[----:B------:R-:W-:Y:S01]  /*28d0*/  LEA R42, P2, R30, R38, 0x1 ;  /* 0x000000261e2a7211 */ /* 0x000fe200078408ff */
[----:B------:R-:W-:Y:S01]  /*28e0*/  IMAD R88, R88, R29, RZ ;  /* 0x0000001d58587224 */ /* 0x000fe200078e02ff */
[----:B------:R-:W-:Y:S01]  /*28f0*/  LEA.HI.X.SX32 R99, R59, R39, 0x1, P1 ;  /* 0x000000273b637211 */ /* 0x000fe200008f0eff */
[----:B------:R-:W-:Y:S01]  /*2900*/  IMAD R89, R89, R29, RZ ;  /* 0x0000001d59597224 */ /* 0x000fe200078e02ff */
[----:B------:R-:W-:-:S02]  /*2910*/  LEA.HI.X.SX32 R25, R61, R39, 0x1, P0 ;  /* 0x000000273d197211 */ /* 0x000fc400000f0eff */
[----:B------:R-:W-:Y:S02]  /*2920*/  CS2R R60, SRZ ;  /* 0x00000000003c7805 */ /* 0x000fe4000001ff00 */
        /* <DEDUP_REMOVED lines=10> */
[----:B------:R-:W1:Y:S01]  /*29d0*/  LDC R30, c[0x0][0x3ac] ;  /* 0x0000eb00ff1e7b82 */ /* 0x000e620000000800 */
[----:B0-----:R-:W-:Y:S01]  /*29e0*/  LEA R130, P1, R8, R6, 0x1 ;  /* 0x0000000608827211 */ /* 0x001fe200078208ff */
[----:B------:R-:W-:Y:S01]  /*29f0*/  IMAD.SHL.U32 R6, R0, 0x8, RZ ;  /* 0x0000000800067824 */ /* 0x000fe200078e00ff */
[----:B------:R-:W-:Y:S01]  /*2a00*/  LOP3.LUT R15, R22, 0x36, RZ, 0xfc, !PT ;  /* 0x00000036160f7812 */ /* 0x000fe200078efcff */
[----:B------:R-:W-:Y:S01]  /*2a10*/  IMAD R92, R92, R29, RZ ;  /* 0x0000001d5c5c7224 */ /* 0x000fe200078e02ff */
[----:B------:R-:W-:Y:S01]  /*2a20*/  LEA.HI.X.SX32 R131, R8, R7, 0x1, P1 ;  /* 0x0000000708837211 */ /* 0x000fe200008f0eff */
[-C--:B------:R-:W-:Y:S01]  /*2a30*/  IMAD R7, R28, R29.reuse, RZ ;  /* 0x0000001d1c077224 */ /* 0x080fe200078e02ff */
[C---:B------:R-:W-:Y:S01]  /*2a40*/  LOP3.LUT R8, R22.reuse, 0x32, RZ, 0xfc, !PT ;  /* 0x0000003216087812 */ /* 0x040fe200078efcff */
[-C--:B------:R-:W-:Y:S01]  /*2a50*/  IMAD R15, R15, R29.reuse, RZ ;  /* 0x0000001d0f0f7224 */ /* 0x080fe200078e02ff */
[C---:B------:R-:W-:Y:S01]  /*2a60*/  LOP3.LUT R9, R22.reuse, 0x30, RZ, 0xfc, !PT ;  /* 0x0000003016097812 */ /* 0x040fe200078efcff */
[-C--:B------:R-:W-:Y:S01]  /*2a70*/  IMAD R91, R91, R29.reuse, RZ ;  /* 0x0000001d5b5b7224 */ /* 0x080fe200078e02ff */
[----:B------:R-:W-:Y:S01]  /*2a80*/  LOP3.LUT R20, R22, 0x2e, RZ, 0xfc, !PT ;  /* 0x0000002e16147812 */ /* 0x000fe200078efcff */
[-C--:B------:R-:W-:Y:S01]  /*2a90*/  IMAD R8, R8, R29.reuse, RZ ;  /* 0x0000001d08087224 */ /* 0x080fe200078e02ff */
[C---:B------:R-:W-:Y:S01]  /*2aa0*/  LOP3.LUT R10, R22.reuse, 0x28, RZ, 0xfc, !PT ;  /* 0x00000028160a7812 */ /* 0x040fe200078efcff */
[-C--:B------:R-:W-:Y:S01]  /*2ab0*/  IMAD R9, R9, R29.reuse, RZ ;  /* 0x0000001d09097224 */ /* 0x080fe200078e02ff */
[----:B------:R-:W-:Y:S01]  /*2ac0*/  LOP3.LUT R13, R22, 0x26, RZ, 0xfc, !PT ;  /* 0x00000026160d7812 */ /* 0x000fe200078efcff */
[-C--:B------:R-:W-:Y:S01]  /*2ad0*/  IMAD R20, R20, R29.reuse, RZ ;  /* 0x0000001d14147224 */ /* 0x080fe200078e02ff */
[----:B------:R-:W-:Y:S01]  /*2ae0*/  LOP3.LUT R14, R22, 0x22, RZ, 0xfc, !PT ;  /* 0x00000022160e7812 */ /* 0x000fe200078efcff */
[-C--:B------:R-:W-:Y:S01]  /*2af0*/  IMAD R10, R10, R29.reuse, RZ ;  /* 0x0000001d0a0a7224 */ /* 0x080fe200078e02ff */
[----:B------:R-:W-:Y:S01]  /*2b00*/  LOP3.LUT R12, R22, 0x20, RZ, 0xfc, !PT ;  /* 0x00000020160c7812 */ /* 0x000fe200078efcff */
[----:B------:R-:W-:-:S02]  /*2b10*/  IMAD R13, R13, R29, RZ ;  /* 0x0000001d0d0d7224 */ /* 0x000fc400078e02ff */
[-C--:B------:R-:W-:Y:S02]  /*2b20*/  IMAD R14, R14, R29.reuse, RZ ;  /* 0x0000001d0e0e7224 */ /* 0x080fe400078e02ff */
[-C--:B------:R-:W-:Y:S02]  /*2b30*/  IMAD R22, R22, R29.reuse, RZ ;  /* 0x0000001d16167224 */ /* 0x080fe400078e02ff */
[-C--:B------:R-:W-:Y:S02]  /*2b40*/  IMAD R12, R12, R29.reuse, RZ ;  /* 0x0000001d0c0c7224 */ /* 0x080fe400078e02ff */
[-C--:B------:R-:W-:Y:S02]  /*2b50*/  IMAD R23, R23, R29.reuse, RZ ;  /* 0x0000001d17177224 */ /* 0x080fe400078e02ff */
[----:B------:R-:W-:Y:S02]  /*2b60*/  IMAD R80, R80, R29, RZ ;  /* 0x0000001d50507224 */ /* 0x000fe400078e02ff */
[----:B------:R-:W-:-:S02]  /*2b70*/  IMAD.SHL.U32 R82, R29, 0x40, RZ ;  /* 0x000000401d527824 */ /* 0x000fc400078e00ff */
[----:B-1----:R-:W-:Y:S02]  /*2b80*/  IMAD R83, R3, R30, RZ ;  /* 0x0000001e03537224 */ /* 0x002fe400078e02ff */
[----:B------:R-:W-:-:S07]  /*2b90*/  IMAD.SHL.U32 R85, R30, 0x40, RZ ;  /* 0x000000401e557824 */ /* 0x000fce00078e00ff */
.L_x_2:
[----:B------:R-:W-:Y:S01]  /*2ba0*/  SHF.R.U32.HI R49, RZ, 0x5, R0 ;  /* 0x00000005ff317819 */ /* 0x000fe20000011600 */
[----:B------:R-:W-:Y:S01]  /*2bb0*/  IMAD.WIDE R30, R22, 0x2, R130 ;  /* 0x00000002161e7825 */ /* 0x000fe200078e0282 */
[----:B------:R-:W-:Y:S02]  /*2bc0*/  PRMT R155, RZ, 0x7610, R155 ;  /* 0x00007610ff9b7816 */ /* 0x000fe4000000009b */
[----:B------:R-:W-:-:S04]  /*2bd0*/  SGXT.U32 R49, R49, 0x1 ;  /* 0x000000013131781a */ /* 0x000fc80000000000 */
[C---:B------:R-:W-:Y:S02]  /*2be0*/  ISETP.GE.AND P0, PT, R49.reuse, UR7, PT ;  /* 0x0000000731007c0c */ /* 0x040fe4000bf06270 */
[C---:B------:R-:W-:Y:S02]  /*2bf0*/  LOP3.LUT R28, R49.reuse, 0x2, RZ, 0xfc, !PT ;  /* 0x00000002311c7812 */ /* 0x040fe400078efcff */
[----:B------:R-:W-:Y:S02]  /*2c00*/  LOP3.LUT R29, R49, 0x8, RZ, 0xfc, !PT ;  /* 0x00000008311d7812 */ /* 0x000fe400078efcff */
[----:B------:R-:W-:Y:S02]  /*2c10*/  ISETP.GE.AND P4, PT, R28, UR7, PT ;  /* 0x000000071c007c0c */ /* 0x000fe4000bf86270 */
[----:B------:R-:W-:Y:S02]  /*2c20*/  ISETP.GE.AND P3, PT, R29, UR7, PT ;  /* 0x000000071d007c0c */ /* 0x000fe4000bf66270 */
[----:B------:R-:W-:-:S02]  /*2c30*/  LOP3.LUT R41, R49, 0x10, RZ, 0xfc, !PT ;  /* 0x0000001031297812 */ /* 0x000fc400078efcff */
[----:B------:R-:W-:Y:S01]  /*2c40*/  LOP3.LUT R40, R49, 0xa, RZ, 0xfc, !PT ;  /* 0x0000000a31287812 */ /* 0x000fe200078efcff */
[----:B------:R0:W2:Y:S01]  /*2c50*/  @!P0 LDG.E.U16 R155, desc[UR8][R30.64] ;  /* 0x000000081e9b8981 */ /* 0x0000a2000c1e1500 */
[----:B------:R-:W-:Y:S01]  /*2c60*/  ISETP.GE.AND P2, PT, R41, UR7, PT ;  /* 0x0000000729007c0c */ /* 0x000fe2000bf46270 */
[----:B------:R-:W-:Y:S01]  /*2c70*/  IMAD.WIDE R28, R92, 0x2, R130 ;  /* 0x000000025c1c7825 */ /* 0x000fe200078e0282 */
[----:B------:R-:W-:Y:S02]  /*2c80*/  PRMT R159, RZ, 0x7610, R159 ;  /* 0x00007610ff9f7816 */ /* 0x000fe4000000009f */
[----:B------:R-:W-:Y:S02]  /*2c90*/  PRMT R38, RZ, 0x7610, R38 ;  /* 0x00007610ff267816 */ /* 0x000fe40000000026 */
[C---:B------:R-:W-:Y:S02]  /*2ca0*/  LOP3.LUT R34, R49.reuse, 0x4, RZ, 0xfc, !PT ;  /* 0x0000000431227812 */ /* 0x040fe400078efcff */
[C---:B------:R-:W-:Y:S01]  /*2cb0*/  LOP3.LUT R35, R49.reuse, 0x6, RZ, 0xfc, !PT ;  /* 0x0000000631237812 */ /* 0x040fe200078efcff */
[----:B0-----:R-:W-:Y:S01]  /*2cc0*/  IMAD.WIDE R30, R80, 0x2, R130 ;  /* 0x00000002501e7825 */ /* 0x001fe200078e0282 */
[----:B------:R-:W-:Y:S01]  /*2cd0*/  LOP3.LUT R41, R49, 0x18, RZ, 0xfc, !PT ;  /* 0x0000001831297812 */ /* 0x000fe200078efcff */
[----:B------:R-:W3:Y:S01]  /*2ce0*/  @!P3 LDG.E.U16 R38, desc[UR8][R28.64] ;  /* 0x000000081c26b981 */ /* 0x000ee2000c1e1500 */
[----:B------:R-:W-:-:S02]  /*2cf0*/  ISETP.GE.AND P5, PT, R40, UR7, PT ;  /* 0x0000000728007c0c */ /* 0x000fc4000bfa6270 */
[----:B------:R-:W-:Y:S01]  /*2d00*/  LOP3.LUT R40, R49, 0xc, RZ, 0xfc, !PT ;  /* 0x0000000c31287812 */ /* 0x000fe200078efcff */
[----:B------:R0:W4:Y:S01]  /*2d10*/  @!P4 LDG.E.U16 R159, desc[UR8][R30.64] ;  /* 0x000000081e9fc981 */ /* 0x000122000c1e1500 */
[----:B------:R-:W-:Y:S02]  /*2d20*/  ISETP.GE.AND P0, PT, R34, UR7, PT ;  /* 0x0000000722007c0c */ /* 0x000fe4000bf06270 */
[----:B------:R-:W-:Y:S01]  /*2d30*/  ISETP.GE.AND P1, PT, R35, UR7, PT ;  /* 0x0000000723007c0c */ /* 0x000fe2000bf26270 */
[----:B------:R-:W-:Y:S01]  /*2d40*/  IMAD.WIDE R34, R11, 0x2, R130 ;  /* 0x000000020b227825 */ /* 0x000fe200078e0282 */
[----:B------:R-:W-:Y:S02]  /*2d50*/  PRMT R150, RZ, 0x7610, R150 ;  /* 0x00007610ff967816 */ /* 0x000fe40000000096 */
[----:B------:R-:W-:Y:S02]  /*2d60*/  ISETP.GE.AND P4, PT, R41, UR7, PT ;  /* 0x0000000729007c0c */ /* 0x000fe4000bf86270 */
[----:B------:R-:W-:-:S02]  /*2d70*/  ISETP.GE.AND P3, PT, R40, UR7, PT ;  /* 0x0000000728007c0c */ /* 0x000fc4000bf66270 */
[----:B------:R-:W-:Y:S01]  /*2d80*/  LOP3.LUT R40, R49, 0x20, RZ, 0xfc, !PT ;  /* 0x0000002031287812 */ /* 0x000fe200078efcff */
[----:B------:R-:W5:Y:S01]  /*2d90*/  @!P2 LDG.E.U16 R150, desc[UR8][R34.64] ;  /* 0x000000082296a981 */ /* 0x000f62000c1e1500 */
[----:B------:R-:W-:Y:S02]  /*2da0*/  PRMT R152, RZ, 0x7610, R152 ;  /* 0x00007610ff987816 */ /* 0x000fe40000000098 */
[----:B------:R-:W-:Y:S01]  /*2db0*/  ISETP.GE.AND P2, PT, R40, UR7, PT ;  /* 0x0000000728007c0c */ /* 0x000fe2000bf46270 */
[----:B------:R-:W-:Y:S01]  /*2dc0*/  IMAD.WIDE R40, R87, 0x2, R130 ;  /* 0x0000000257287825 */ /* 0x000fe200078e0282 */
[----:B0-----:R-:W-:Y:S02]  /*2dd0*/  LOP3.LUT R30, R49, 0x28, RZ, 0xfc, !PT ;  /* 0x00000028311e7812 */ /* 0x001fe400078efcff */
[----:B------:R-:W-:Y:S01]  /*2de0*/  PRMT R108, RZ, 0x7610, R108 ;  /* 0x00007610ff6c7816 */ /* 0x000fe2000000006c */
[--C-:B------:R-:W-:Y:S01]  /*2df0*/  IMAD.WIDE R28, R23, 0x2, R130.reuse ;  /* 0x00000002171c7825 */ /* 0x100fe200078e0282 */
[----:B------:R-:W-:Y:S01]  /*2e00*/  LOP3.LUT R48, R49, 0x30, RZ, 0xfc, !PT ;  /* 0x0000003031307812 */ /* 0x000fe200078efcff */
[----:B------:R-:W2:Y:S01]  /*2e10*/  @!P4 LDG.E.U16 R152, desc[UR8][R40.64] ;  /* 0x000000082898c981 */ /* 0x000ea2000c1e1500 */
[----:B------:R-:W-:Y:S01]  /*2e20*/  ISETP.GE.AND P6, PT, R30, UR7, PT ;  /* 0x000000071e007c0c */ /* 0x000fe2000bfc6270 */
[----:B------:R-:W-:Y:S01]  /*2e30*/  IMAD.WIDE R30, R91, 0x2, R130 ;  /* 0x000000025b1e7825 */ /* 0x000fe200078e0282 */
[----:B------:R-:W-:Y:S01]  /*2e40*/  LOP3.LUT R43, R49, 0x12, RZ, 0xfc, !PT ;  /* 0x00000012312b7812 */ /* 0x000fe200078efcff */
[----:B------:R0:W4:Y:S01]  /*2e50*/  @!P0 LDG.E.U16 R108, desc[UR8][R28.64] ;  /* 0x000000081c6c8981 */ /* 0x000122000c1e1500 */
[----:B------:R-:W-:-:S02]  /*2e60*/  PRMT R58, RZ, 0x7610, R58 ;  /* 0x00007610ff3a7816 */ /* 0x000fc4000000003a */
[----:B------:R-:W-:Y:S02]  /*2e70*/  ISETP.GE.AND P4, PT, R48, UR7, PT ;  /* 0x0000000730007c0c */ /* 0x000fe4000bf86270 */
[----:B------:R-:W-:Y:S01]  /*2e80*/  ISETP.GE.AND P0, PT, R43, UR7, PT ;  /* 0x000000072b007c0c */ /* 0x000fe2000bf06270 */
[----:B------:R-:W-:Y:S01]  /*2e90*/  IMAD.WIDE R50, R12, 0x2, R130 ;  /* 0x000000020c327825 */ /* 0x000fe200078e0282 */
[----:B------:R-:W-:Y:S01]  /*2ea0*/  PRMT R154, RZ, 0x7610, R154 ;  /* 0x00007610ff9a7816 */ /* 0x000fe2000000009a */
[----:B------:R1:W4:Y:S01]  /*2eb0*/  @!P1 LDG.E.U16 R58, desc[UR8][R30.64] ;  /* 0x000000081e3a9981 */ /* 0x000322000c1e1500 */
[----:B0-----:R-:W-:Y:S01]  /*2ec0*/  LOP3.LUT R28, R49, 0x1a, RZ, 0xfc, !PT ;  /* 0x0000001a311c7812 */ /* 0x001fe200078efcff */
[----:B------:R-:W-:Y:S01]  /*2ed0*/  IMAD.WIDE R34, R10, 0x2, R130 ;  /* 0x000000020a227825 */ /* 0x000fe200078e0282 */
[----:B------:R-:W-:Y:S02]  /*2ee0*/  PRMT R156, RZ, 0x7610, R156 ;  /* 0x00007610ff9c7816 */ /* 0x000fe4000000009c */
[----:B------:R0:W4:Y:S01]  /*2ef0*/  @!P2 LDG.E.U16 R154, desc[UR8][R50.64] ;  /* 0x00000008329aa981 */ /* 0x000122000c1e1500 */
[----:B------:R-:W-:Y:S01]  /*2f00*/  ISETP.GE.AND P1, PT, R28, UR7, PT ;  /* 0x000000071c007c0c */ /* 0x000fe2000bf26270 */
[----:B------:R-:W-:Y:S01]  /*2f10*/  IMAD.WIDE R28, R93, 0x2, R130 ;  /* 0x000000025d1c7825 */ /* 0x000fe200078e0282 */
[----:B------:R-:W-:-:S02]  /*2f20*/  PRMT R161, RZ, 0x7610, R161 ;  /* 0x00007610ffa17816 */ /* 0x000fc400000000a1 */
[----:B------:R-:W-:Y:S01]  /*2f30*/  PRMT R158, RZ, 0x7610, R158 ;  /* 0x00007610ff9e7816 */ /* 0x000fe2000000009e */
[--C-:B------:R-:W-:Y:S01]  /*2f40*/  IMAD.WIDE R40, R9, 0x2, R130.reuse ;  /* 0x0000000209287825 */ /* 0x100fe200078e0282 */
[C---:B------:R-:W-:Y:S01]  /*2f50*/  LOP3.LUT R48, R49.reuse, 0x38, RZ, 0xfc, !PT ;  /* 0x0000003831307812 */ /* 0x040fe200078efcff */
[----:B------:R0:W4:Y:S01]  /*2f60*/  @!P6 LDG.E.U16 R156, desc[UR8][R34.64] ;  /* 0x00000008229ce981 */ /* 0x000122000c1e1500 */
[C---:B------:R-:W-:Y:S02]  /*2f70*/  LOP3.LUT R43, R49.reuse, 0x14, RZ, 0xfc, !PT ;  /* 0x00000014312b7812 */ /* 0x040fe400078efcff */
[----:B-1----:R-:W-:Y:S01]  /*2f80*/  LOP3.LUT R30, R49, 0x22, RZ, 0xfc, !PT ;  /* 0x00000022311e7812 */ /* 0x002fe200078efcff */
[----:B0-----:R-:W-:Y:S01]  /*2f90*/  IMAD.WIDE R50, R89, 0x2, R130 ;  /* 0x0000000259327825 */ /* 0x001fe200078e0282 */
[----:B------:R-:W-:Y:S01]  /*2fa0*/  PRMT R148, RZ, 0x7610, R148 ;  /* 0x00007610ff947816 */ /* 0x000fe20000000094 */
[----:B------:R0:W4:Y:S01]  /*2fb0*/  @!P5 LDG.E.U16 R161, desc[UR8][R28.64] ;  /* 0x000000081ca1d981 */ /* 0x000122000c1e1500 */
[----:B------:R-:W-:-:S02]  /*2fc0*/  PRMT R157, RZ, 0x7610, R157 ;  /* 0x00007610ff9d7816 */ /* 0x000fc4000000009d */
[----:B------:R-:W-:Y:S01]  /*2fd0*/  ISETP.GE.AND P6, PT, R48, UR7, PT ;  /* 0x0000000730007c0c */ /* 0x000fe2000bfc6270 */
[----:B------:R-:W-:Y:S01]  /*2fe0*/  IMAD.WIDE R34, R16, 0x2, R130 ;  /* 0x0000000210227825 */ /* 0x000fe200078e0282 */
[----:B------:R1:W4:Y:S01]  /*2ff0*/  @!P4 LDG.E.U16 R158, desc[UR8][R40.64] ;  /* 0x00000008289ec981 */ /* 0x000322000c1e1500 */
[----:B------:R-:W-:Y:S02]  /*3000*/  ISETP.GE.AND P2, PT, R43, UR7, PT ;  /* 0x000000072b007c0c */ /* 0x000fe4000bf46270 */
[----:B------:R-:W-:Y:S01]  /*3010*/  ISETP.GE.AND P4, PT, R30, UR7, PT ;  /* 0x000000071e007c0c */ /* 0x000fe2000bf86270 */
[----:B------:R-:W4:Y:S01]  /*3020*/  @!P3 LDG.E.U16 R148, desc[UR8][R34.64] ;  /* 0x000000082294b981 */ /* 0x000f22000c1e1500 */
[C---:B0-----:R-:W-:Y:S02]  /*3030*/  LOP3.LUT R28, R49.reuse, 0x24, RZ, 0xfc, !PT ;  /* 0x00000024311c7812 */ /* 0x041fe400078efcff */
[C---:B------:R-:W-:Y:S01]  /*3040*/  LOP3.LUT R48, R49.reuse, 0x2c, RZ, 0xfc, !PT ;  /* 0x0000002c31307812 */ /* 0x040fe200078efcff */
[----:B------:R-:W4:Y:S01]  /*3050*/  @!P0 LDG.E.U16 R157, desc[UR8][R50.64] ;  /* 0x00000008329d8981 */ /* 0x000f22000c1e1500 */
[----:B------:R-:W-:-:S02]  /*3060*/  LOP3.LUT R43, R49, 0x1c, RZ, 0xfc, !PT ;  /* 0x0000001c312b7812 */ /* 0x000fc400078efcff */
[----:B------:R-:W-:Y:S01]  /*3070*/  ISETP.GE.AND P3, PT, R28, UR7, PT ;  /* 0x000000071c007c0c */ /* 0x000fe2000bf66270 */
[----:B------:R-:W-:Y:S01]  /*3080*/  IMAD.WIDE R28, R18, 0x2, R130 ;  /* 0x00000002121c7825 */ /* 0x000fe200078e0282 */
[----:B------:R-:W-:Y:S02]  /*3090*/  PRMT R153, RZ, 0x7610, R153 ;  /* 0x00007610ff997816 */ /* 0x000fe40000000099 */
[----:B------:R-:W-:Y:S02]  /*30a0*/  ISETP.GE.AND P0, PT, R48, UR7, PT ;  /* 0x0000000730007c0c */ /* 0x000fe4000bf06270 */
[----:B------:R-:W-:Y:S01]  /*30b0*/  ISETP.GE.AND P5, PT, R43, UR7, PT ;  /* 0x000000072b007c0c */ /* 0x000fe2000bfa6270 */
[----:B------:R-:W-:Y:S01]  /*30c0*/  IMAD.WIDE R30, R97, 0x2, R130 ;  /* 0x00000002611e7825 */ /* 0x000fe200078e0282 */
[----:B------:R-:W-:Y:S01]  /*30d0*/  PRMT R160, RZ, 0x7610, R160 ;  /* 0x00007610ffa07816 */ /* 0x000fe200000000a0 */
[----:B------:R0:W4:Y:S01]  /*30e0*/  @!P1 LDG.E.U16 R153, desc[UR8][R28.64] ;  /* 0x000000081c999981 */ /* 0x000122000c1e1500 */
[----:B------:R-:W-:Y:S01]  /*30f0*/  PRMT R151, RZ, 0x7610, R151 ;  /* 0x00007610ff977816 */ /* 0x000fe20000000097 */
[----:B-1----:R-:W-:Y:S01]  /*3100*/  IMAD.WIDE R40, R14, 0x2, R130 ;  /* 0x000000020e287825 */ /* 0x002fe200078e0282 */
[----:B------:R-:W-:-:S02]  /*3110*/  LOP3.LUT R48, R49, 0x32, RZ, 0xfc, !PT ;  /* 0x0000003231307812 */ /* 0x000fc400078efcff */
[----:B------:R-:W-:Y:S01]  /*3120*/  PRMT R144, RZ, 0x7610, R144 ;  /* 0x00007610ff907816 */ /* 0x000fe20000000090 */
[----:B------:R1:W4:Y:S01]  /*3130*/  @!P6 LDG.E.U16 R160, desc[UR8][R30.64] ;  /* 0x000000081ea0e981 */ /* 0x000322000c1e1500 */
[----:B------:R-:W-:Y:S02]  /*3140*/  ISETP.GE.AND P1, PT, R48, UR7, PT ;  /* 0x0000000730007c0c */ /* 0x000fe4000bf26270 */
[----:B------:R-:W-:Y:S01]  /*3150*/  PRMT R146, RZ, 0x7610, R146 ;  /* 0x00007610ff927816 */ /* 0x000fe20000000092 */
[----:B0-----:R-:W-:Y:S01]  /*3160*/  IMAD.WIDE R28, R84, 0x2, R130 ;  /* 0x00000002541c7825 */ /* 0x001fe200078e0282 */
[----:B------:R0:W4:Y:S01]  /*3170*/  @!P4 LDG.E.U16 R151, desc[UR8][R40.64] ;  /* 0x000000082897c981 */ /* 0x000122000c1e1500 */
[----:B------:R-:W-:Y:S02]  /*3180*/  PRMT R145, RZ, 0x7610, R145 ;  /* 0x00007610ff917816 */ /* 0x000fe40000000091 */
[--C-:B------:R-:W-:Y:S01]  /*3190*/  IMAD.WIDE R34, R90, 0x2, R130.reuse ;  /* 0x000000025a227825 */ /* 0x100fe200078e0282 */
[----:B------:R-:W4:Y:S03]  /*31a0*/  @!P0 LDG.E.U16 R144, desc[UR8][R28.64] ;  /* 0x000000081c908981 */ /* 0x000f26000c1e1500 */
[----:B-1----:R-:W-:Y:S01]  /*31b0*/  IMAD.WIDE R30, R19, 0x2, R130 ;  /* 0x00000002131e7825 */ /* 0x002fe200078e0282 */
[----:B------:R1:W4:Y:S01]  /*31c0*/  @!P3 LDG.E.U16 R145, desc[UR8][R34.64] ;  /* 0x000000082291b981 */ /* 0x000322000c1e1500 */
[----:B0-----:R-:W-:-:S03]  /*31d0*/  LOP3.LUT R40, R49, 0x3a, RZ, 0xfc, !PT ;  /* 0x0000003a31287812 */ /* 0x001fc600078efcff */
[----:B------:R0:W4:Y:S01]  /*31e0*/  @!P5 LDG.E.U16 R146, desc[UR8][R30.64] ;  /* 0x000000081e92d981 */ /* 0x000122000c1e1500 */
[----:B------:R-:W-:Y:S02]  /*31f0*/  PRMT R41, RZ, 0x7610, R41 ;  /* 0x00007610ff297816 */ /* 0x000fe40000000029 */
[----:B------:R-:W-:Y:S02]  /*3200*/  ISETP.GE.AND P0, PT, R40, UR7, PT ;  /* 0x0000000728007c0c */ /* 0x000fe4000bf06270 */
[C---:B-1----:R-:W-:Y:S01]  /*3210*/  LOP3.LUT R34, R49.reuse, 0x3c, RZ, 0xfc, !PT ;  /* 0x0000003c31227812 */ /* 0x042fe200078efcff */
[----:B0-----:R-:W-:Y:S01]  /*3220*/  IMAD.WIDE R30, R8, 0x2, R130 ;  /* 0x00000002081e7825 */ /* 0x001fe200078e0282 */
[----:B------:R-:W-:Y:S02]  /*3230*/  PRMT R147, RZ, 0x7610, R147 ;  /* 0x00007610ff937816 */ /* 0x000fe40000000093 */
[----:B------:R-:W-:Y:S02]  /*3240*/  PRMT R149, RZ, 0x7610, R149 ;  /* 0x00007610ff957816 */ /* 0x000fe40000000095 */
[----:B------:R0:W4:Y:S01]  /*3250*/  @!P1 LDG.E.U16 R41, desc[UR8][R30.64] ;  /* 0x000000081e299981 */ /* 0x000122000c1e1500 */
[----:B------:R-:W-:Y:S01]  /*3260*/  ISETP.GE.AND P1, PT, R34, UR7, PT ;  /* 0x0000000722007c0c */ /* 0x000fe2000bf26270 */
[----:B------:R-:W-:Y:S01]  /*3270*/  IMAD.WIDE R72, R88, 0x2, R130 ;  /* 0x0000000258487825 */ /* 0x000fe200078e0282 */
[----:B------:R-:W-:-:S03]  /*3280*/  LOP3.LUT R43, R49, 0x2a, RZ, 0xfc, !PT ;  /* 0x0000002a312b7812 */ /* 0x000fc600078efcff */
[----:B------:R-:W-:Y:S01]  /*3290*/  IMAD.WIDE R34, R96, 0x2, R130 ;  /* 0x0000000260227825 */ /* 0x000fe200078e0282 */
[----:B------:R-:W-:Y:S01]  /*32a0*/  LOP3.LUT R40, R49, 0xe, RZ, 0xfc, !PT ;  /* 0x0000000e31287812 */ /* 0x000fe200078efcff */
[----:B------:R1:W4:Y:S01]  /*32b0*/  @!P2 LDG.E.U16 R147, desc[UR8][R72.64] ;  /* 0x000000084893a981 */ /* 0x000322000c1e1500 */
[----:B------:R-:W-:-:S03]  /*32c0*/  ISETP.GE.AND P2, PT, R43, UR7, PT ;  /* 0x000000072b007c0c */ /* 0x000fc6000bf46270 */
[----:B------:R1:W4:Y:S01]  /*32d0*/  @!P0 LDG.E.U16 R149, desc[UR8][R34.64] ;  /* 0x0000000822958981 */ /* 0x000322000c1e1500 */
[----:B------:R-:W-:Y:S01]  /*32e0*/  ISETP.GE.AND P0, PT, R40, UR7, PT ;  /* 0x0000000728007c0c */ /* 0x000fe2000bf06270 */
[----:B0-----:R-:W-:Y:S01]  /*32f0*/  IMAD.WIDE R30, R17, 0x2, R130 ;  /* 0x00000002111e7825 */ /* 0x001fe200078e0282 */
[----:B------:R-:W-:Y:S02]  /*3300*/  PRMT R43, RZ, 0x7610, R43 ;  /* 0x00007610ff2b7816 */ /* 0x000fe4000000002b */
[----:B------:R-:W-:Y:S01]  /*3310*/  PRMT R48, RZ, 0x7610, R48 ;  /* 0x00007610ff307816 */ /* 0x000fe20000000030 */
[----:B-1----:R-:W-:Y:S01]  /*3320*/  IMAD.WIDE R72, R81, 0x2, R130 ;  /* 0x0000000251487825 */ /* 0x002fe200078e0282 */
[----:B------:R-:W-:Y:S02]  /*3330*/  LOP3.LUT R40, R49, 0x16, RZ, 0xfc, !PT ;  /* 0x0000001631287812 */ /* 0x000fe400078efcff */
[----:B------:R-:W-:Y:S01]  /*3340*/  PRMT R75, RZ, 0x7610, R75 ;  /* 0x00007610ff4b7816 */ /* 0x000fe2000000004b */
[----:B------:R-:W-:Y:S01]  /*3350*/  IMAD.WIDE R28, R95, 0x2, R130 ;  /* 0x000000025f1c7825 */ /* 0x000fe200078e0282 */
[----:B------:R-:W4:Y:S04]  /*3360*/  @!P2 LDG.E.U16 R43, desc[UR8][R72.64] ;  /* 0x00000008482ba981 */ /* 0x000f28000c1e1500 */
[----:B------:R0:W4:Y:S01]  /*3370*/  @!P0 LDG.E.U16 R48, desc[UR8][R30.64] ;  /* 0x000000081e308981 */ /* 0x000122000c1e1500 */
[----:B------:R-:W-:-:S02]  /*3380*/  ISETP.GE.AND P0, PT, R40, UR7, PT ;  /* 0x0000000728007c0c */ /* 0x000fc4000bf06270 */
[----:B------:R-:W-:Y:S01]  /*3390*/  LOP3.LUT R40, R49, 0x1e, RZ, 0xfc, !PT ;  /* 0x0000001e31287812 */ /* 0x000fe200078efcff */
[----:B------:R1:W4:Y:S03]  /*33a0*/  @!P1 LDG.E.U16 R75, desc[UR8][R28.64] ;  /* 0x000000081c4b9981 */ /* 0x000326000c1e1500 */
[----:B------:R-:W-:Y:S01]  /*33b0*/  ISETP.GE.AND P1, PT, R40, UR7, PT ;  /* 0x0000000728007c0c */ /* 0x000fe2000bf26270 */
[----:B------:R-:W-:Y:S01]  /*33c0*/  IMAD.WIDE R34, R21, 0x2, R130 ;  /* 0x0000000215227825 */ /* 0x000fe200078e0282 */
[----:B------:R-:W-:Y:S02]  /*33d0*/  PRMT R40, RZ, 0x7610, R40 ;  /* 0x00007610ff287816 */ /* 0x000fe40000000028 */
[----:B0-----:R-:W-:Y:S02]  /*33e0*/  LOP3.LUT R30, R49, 0x26, RZ, 0xfc, !PT ;  /* 0x00000026311e7812 */ /* 0x001fe400078efcff */
[----:B------:R-:W-:Y:S01]  /*33f0*/  PRMT R74, RZ, 0x7610, R74 ;  /* 0x00007610ff4a7816 */ /* 0x000fe2000000004a */
[----:B-1----:R-:W-:Y:S01]  /*3400*/  IMAD.WIDE R28, R7, 0x2, R130 ;  /* 0x00000002071c7825 */ /* 0x002fe200078e0282 */
[----:B------:R0:W4:Y:S01]  /*3410*/  @!P0 LDG.E.U16 R40, desc[UR8][R34.64] ;  /* 0x0000000822288981 */ /* 0x000122000c1e1500 */
[----:B------:R-:W-:-:S02]  /*3420*/  ISETP.GE.AND P0, PT, R30, UR7, PT ;  /* 0x000000071e007c0c */ /* 0x000fc4000bf06270 */
[C---:B------:R-:W-:Y:S02]  /*3430*/  LOP3.LUT R30, R49.reuse, 0x2e, RZ, 0xfc, !PT ;  /* 0x0000002e311e7812 */ /* 0x040fe400078efcff */
[----:B------:R-:W-:Y:S01]  /*3440*/  LOP3.LUT R50, R49, 0x34, RZ, 0xfc, !PT ;  /* 0x0000003431327812 */ /* 0x000fe200078efcff */
[----:B------:R1:W4:Y:S01]  /*3450*/  @!P1 LDG.E.U16 R74, desc[UR8][R28.64] ;  /* 0x000000081c4a9981 */ /* 0x000322000c1e1500 */
[----:B------:R-:W-:Y:S01]  /*3460*/  ISETP.GE.AND P1, PT, R30, UR7, PT ;  /* 0x000000071e007c0c */ /* 0x000fe2000bf26270 */
[----:B------:R-:W-:Y:S01]  /*3470*/  IMAD.WIDE R30, R13, 0x2, R130 ;  /* 0x000000020d1e7825 */ /* 0x000fe200078e0282 */
[----:B------:R-:W-:Y:S02]  /*3480*/  ISETP.GE.AND P4, PT, R50, UR7, PT ;  /* 0x0000000732007c0c */ /* 0x000fe4000bf86270 */
[----:B------:R-:W-:Y:S01]  /*3490*/  PRMT R73, RZ, 0x7610, R73 ;  /* 0x00007610ff497816 */ /* 0x000fe20000000049 */
[----:B0-----:R-:W-:Y:S01]  /*34a0*/  IMAD.WIDE R34, R20, 0x2, R130 ;  /* 0x0000000214227825 */ /* 0x001fe200078e0282 */
[----:B------:R-:W-:-:S02]  /*34b0*/  PRMT R72, RZ, 0x7610, R72 ;  /* 0x00007610ff487816 */ /* 0x000fc40000000048 */
[C---:B-1----:R-:W-:Y:S02]  /*34c0*/  LOP3.LUT R28, R49.reuse, 0x36, RZ, 0xfc, !PT ;  /* 0x00000036311c7812 */ /* 0x042fe400078efcff */
[----:B------:R0:W4:Y:S01]  /*34d0*/  @!P0 LDG.E.U16 R73, desc[UR8][R30.64] ;  /* 0x000000081e498981 */ /* 0x000122000c1e1500 */
[----:B------:R-:W-:Y:S01]  /*34e0*/  PRMT R121, RZ, 0x7610, R121 ;  /* 0x00007610ff797816 */ /* 0x000fe20000000079 */
[--C-:B------:R-:W-:Y:S01]  /*34f0*/  IMAD.WIDE R50, R86, 0x2, R130.reuse ;  /* 0x0000000256327825 */ /* 0x100fe200078e0282 */
[----:B------:R-:W-:Y:S01]  /*3500*/  ISETP.GE.AND P0, PT, R28, UR7, PT ;  /* 0x000000071c007c0c */ /* 0x000fe2000bf06270 */
[----:B------:R-:W4:Y:S01]  /*3510*/  @!P1 LDG.E.U16 R72, desc[UR8][R34.64] ;  /* 0x0000000822489981 */ /* 0x000f22000c1e1500 */
[----:B------:R-:W-:Y:S01]  /*3520*/  LOP3.LUT R49, R49, 0x3e, RZ, 0xfc, !PT ;  /* 0x0000003e31317812 */ /* 0x000fe200078efcff */
[----:B------:R-:W-:Y:S01]  /*3530*/  IMAD.WIDE R28, R15, 0x2, R130 ;  /* 0x000000020f1c7825 */ /* 0x000fe200078e0282 */
[----:B------:R-:W-:Y:S01]  /*3540*/  PRMT R59, RZ, 0x7610, R59 ;  /* 0x00007610ff3b7816 */ /* 0x000fe2000000003b */
[----:B------:R1:W4:Y:S01]  /*3550*/  @!P4 LDG.E.U16 R121, desc[UR8][R50.64] ;  /* 0x000000083279c981 */ /* 0x000322000c1e1500 */
[----:B------:R-:W-:Y:S01]  /*3560*/  ISETP.GE.AND P1, PT, R49, UR7, PT ;  /* 0x0000000731007c0c */ /* 0x000fe2000bf26270 */
[----:B0-----:R-:W-:-:S06]  /*3570*/  IMAD.WIDE R30, R94, 0x2, R130 ;  /* 0x000000025e1e7825 */ /* 0x001fcc00078e0282 */
[----:B------:R-:W4:Y:S01]  /*3580*/  @!P0 LDG.E.U16 R59, desc[UR8][R28.64] ;  /* 0x000000081c3b8981 */ /* 0x000f22000c1e1500 */
[----:B-1----:R-:W-:-:S06]  /*3590*/  PRMT R50, RZ, 0x7610, R50 ;  /* 0x00007610ff327816 */ /* 0x002fcc0000000032 */
[----:B------:R0:W4:Y:S01]  /*35a0*/  @!P1 LDG.E.U16 R50, desc[UR8][R30.64] ;  /* 0x000000081e329981 */ /* 0x000122000c1e1500 */
[----:B------:R-:W-:Y:S01]  /*35b0*/  ISETP.GE.AND P0, PT, R3, UR7, PT ;  /* 0x0000000703007c0c */ /* 0x000fe2000bf06270 */
[--C-:B0-----:R-:W-:Y:S02]  /*35c0*/  IMAD.MOV.U32 R30, RZ, RZ, R42.reuse ;  /* 0x000000ffff1e7224 */ /* 0x101fe400078e002a */
[----:B------:R-:W-:Y:S01]  /*35d0*/  IMAD.MOV.U32 R31, RZ, RZ, R39 ;  /* 0x000000ffff1f7224 */ /* 0x000fe200078e0027 */
[----:B------:R-:W-:Y:S01]  /*35e0*/  PRMT R42, RZ, 0x7610, R42 ;  /* 0x00007610ff2a7816 */ /* 0x000fe2000000002a */
[----:B------:R-:W-:Y:S01]  /*35f0*/  IMAD.WIDE R34, R83, 0x2, R30 ;  /* 0x0000000253227825 */ /* 0x000fe200078e021e */
[----:B------:R-:W-:Y:S01]  /*3600*/  BAR.SYNC.DEFER_BLOCKING 0x0 ;  /* 0x0000000000007b1d */ /* 0x000fe20000010000 */
[----:B------:R-:W-:Y:S02]  /*3610*/  PRMT R49, RZ, 0x7610, R49 ;  /* 0x00007610ff317816 */ /* 0x000fe40000000031 */
[----:B------:R-:W-:Y:S01]  /*3620*/  PRMT R39, RZ, 0x7610, R39 ;  /* 0x00007610ff277816 */ /* 0x000fe20000000027 */
[----:B------:R-:W-:-:S03]  /*3630*/  IMAD.SHL.U32 R51, R3, 0x2, RZ ;  /* 0x0000000203337824 */ /* 0x000fc600078e00ff */
[----:B------:R0:W4:Y:S02]  /*3640*/  @!P0 LDG.E.U16 R42, desc[UR8][R34.64] ;  /* 0x00000008222a8981 */ /* 0x000124000c1e1500 */
[----:B0-----:R-:W-:Y:S02]  /*3650*/  IMAD.MOV.U32 R34, RZ, RZ, R162 ;  /* 0x000000ffff227224 */ /* 0x001fe400078e00a2 */
[----:B------:R-:W-:Y:S02]  /*3660*/  IMAD.MOV.U32 R35, RZ, RZ, R163 ;  /* 0x000000ffff237224 */ /* 0x000fe400078e00a3 */
[----:B------:R-:W-:-:S05]  /*3670*/  IMAD.WIDE R28, R83, 0x2, R34 ;  /* 0x00000002531c7825 */ /* 0x000fca00078e0222 */
[----:B------:R0:W4:Y:S02]  /*3680*/  @!P0 LDG.E.U16 R49, desc[UR8][R28.64] ;  /* 0x000000081c318981 */ /* 0x000124000c1e1500 */
[----:B0-----:R-:W-:Y:S02]  /*3690*/  IMAD.MOV.U32 R28, RZ, RZ, R36 ;  /* 0x000000ffff1c7224 */ /* 0x001fe400078e0024 */
[----:B------:R-:W-:Y:S02]  /*36a0*/  IMAD.MOV.U32 R29, RZ, RZ, R37 ;  /* 0x000000ffff1d7224 */ /* 0x000fe400078e0025 */
[----:B------:R-:W-:Y:S01]  /*36b0*/  IMAD.WIDE R162, R83, 0x2, R28 ;  /* 0x0000000253a27825 */ /* 0x000fe200078e021c */
[----:B------:R-:W-:-:S04]  /*36c0*/  PRMT R37, RZ, 0x7610, R37 ;  /* 0x00007610ff257816 */ /* 0x000fc80000000025 */
[----:B------:R0:W4:Y:S02]  /*36d0*/  @!P0 LDG.E.U16 R39, desc[UR8][R162.64] ;  /* 0x00000008a2278981 */ /* 0x000124000c1e1500 */
[C---:B0-----:R-:W-:Y:S02]  /*36e0*/  IMAD.WIDE R162, R83.reuse, 0x2, R26 ;  /* 0x0000000253a27825 */ /* 0x041fe400078e021a */
[----:B---3--:R0:W-:Y:S04]  /*36f0*/  STS.U16 [R51+UR5+0x200], R38 ;  /* 0x0002002633007988 */ /* 0x0081e80008000405 */
[----:B------:R1:W3:Y:S01]  /*3700*/  @!P0 LDG.E.U16 R37, desc[UR8][R162.64] ;  /* 0x00000008a2258981 */ /* 0x0002e2000c1e1500 */
[----:B0-----:R-:W-:Y:S01]  /*3710*/  PRMT R38, RZ, 0x7610, R38 ;  /* 0x00007610ff267816 */ /* 0x001fe20000000026 */
[----:B-1----:R-:W-:-:S05]  /*3720*/  IMAD.WIDE R162, R83, 0x2, R24 ;  /* 0x0000000253a27825 */ /* 0x002fca00078e0218 */
[----:B------:R0:W3:Y:S04]  /*3730*/  @!P0 LDG.E.U16 R38, desc[UR8][R162.64] ;  /* 0x00000008a2268981 */ /* 0x0000e8000c1e1500 */
[----:B--2---:R1:W-:Y:S01]  /*3740*/  STS.U16 [R51+UR5+0x600], R152 ;  /* 0x0006009833007988 */ /* 0x0043e20008000405 */
[----:B0-----:R-:W-:-:S03]  /*3750*/  IMAD.WIDE R162, R83, 0x2, R100 ;  /* 0x0000000253a27825 */ /* 0x001fc600078e0264 */
[----:B------:R0:W-:Y:S01]  /*3760*/  STS.U16 [R51+UR5], R155 ;  /* 0x0000009b33007988 */ /* 0x0001e20008000405 */
[----:B-1----:R-:W-:-:S03]  /*3770*/  PRMT R152, RZ, 0x7610, R152 ;  /* 0x00007610ff987816 */ /* 0x002fc60000000098 */
[----:B-----5:R-:W-:Y:S01]  /*3780*/  STS.U16 [R51+UR5+0x400], R150 ;  /* 0x0004009633007988 */ /* 0x020fe20008000405 */
[----:B0-----:R-:W-:-:S03]  /*3790*/  PRMT R155, RZ, 0x7610, R155 ;  /* 0x00007610ff9b7816 */ /* 0x001fc6000000009b */
[----:B------:R0:W2:Y:S04]  /*37a0*/  @!P0 LDG.E.U16 R152, desc[UR8][R162.64] ;  /* 0x00000008a2988981 */ /* 0x0000a8000c1e1500 */
[----:B----4-:R-:W-:Y:S04]  /*37b0*/  STS.U16 [R51+UR5+0x800], R154 ;  /* 0x0008009a33007988 */ /* 0x010fe80008000405 */
[----:B------:R1:W-:Y:S01]  /*37c0*/  STS.U16 [R51+UR5+0xa00], R156 ;  /* 0x000a009c33007988 */ /* 0x0003e20008000405 */
[----:B0-----:R-:W-:Y:S01]  /*37d0*/  IMAD.WIDE R162, R83, 0x2, R116 ;  /* 0x0000000253a27825 */ /* 0x001fe200078e0274 */
[----:B------:R-:W-:-:S04]  /*37e0*/  PRMT R36, RZ, 0x7610, R36 ;  /* 0x00007610ff247816 */ /* 0x000fc80000000024 */
[----:B------:R0:W4:Y:S01]  /*37f0*/  @!P0 LDG.E.U16 R155, desc[UR8][R162.64] ;  /* 0x00000008a29b8981 */ /* 0x000122000c1e1500 */
[----:B-1----:R-:W-:-:S03]  /*3800*/  LOP3.LUT R156, R51, 0x10, RZ, 0x3c, !PT ;  /* 0x00000010339c7812 */ /* 0x002fc600078e3cff */
[----:B------:R-:W-:Y:S01]  /*3810*/  STS.U16 [R51+UR5+0xc00], R158 ;  /* 0x000c009e33007988 */ /* 0x000fe20008000405 */
[----:B------:R-:W-:-:S04]  /*3820*/  IMAD.WIDE R164, R83, 0x2, R32 ;  /* 0x0000000253a47825 */ /* 0x000fc800078e0220 */
[----:B0-----:R-:W-:Y:S01]  /*3830*/  IMAD.WIDE R162, R83, 0x2, R132 ;  /* 0x0000000253a27825 */ /* 0x001fe200078e0284 */
[----:B------:R0:W5:Y:S01]  /*3840*/  @!P0 LDG.E.U16 R36, desc[UR8][R164.64] ;  /* 0x00000008a4248981 */ /* 0x000162000c1e1500 */
[----:B------:R-:W-:-:S03]  /*3850*/  PRMT R150, RZ, 0x7610, R150 ;  /* 0x00007610ff967816 */ /* 0x000fc60000000096 */
[----:B------:R-:W-:Y:S04]  /*3860*/  STS.U16 [R51+UR5+0xe00], R160 ;  /* 0x000e00a033007988 */ /* 0x000fe80008000405 */
[----:B------:R1:W-:Y:S04]  /*3870*/  STS.U16 [R156+UR5+0x680], R153 ;  /* 0x000680999c007988 */ /* 0x0003e80008000405 */
[----:B------:R-:W-:Y:S01]  /*3880*/  STS.U16 [R156+UR5+0x80], R159 ;  /* 0x0000809f9c007988 */ /* 0x000fe20008000405 */
[----:B-1----:R-:W-:-:S03]  /*3890*/  LOP3.LUT R153, R51, 0x20, RZ, 0x3c, !PT ;  /* 0x0000002033997812 */ /* 0x002fc600078e3cff */
[----:B------:R-:W-:Y:S01]  /*38a0*/  STS.U16 [R156+UR5+0x280], R161 ;  /* 0x000280a19c007988 */ /* 0x000fe20008000405 */
[----:B------:R-:W-:-:S03]  /*38b0*/  PRMT R160, RZ, 0x7610, R160 ;  /* 0x00007610ffa07816 */ /* 0x000fc600000000a0 */
[----:B------:R-:W-:Y:S04]  /*38c0*/  STS.U16 [R156+UR5+0x480], R157 ;  /* 0x0004809d9c007988 */ /* 0x000fe80008000405 */
[----:B------:R-:W-:Y:S01]  /*38d0*/  STS.U16 [R156+UR5+0x880], R151 ;  /* 0x000880979c007988 */ /* 0x000fe20008000405 */
[----:B0-----:R-:W-:-:S03]  /*38e0*/  IMAD.WIDE R164, R83, 0x2, R98 ;  /* 0x0000000253a47825 */ /* 0x001fc600078e0262 */
[----:B------:R0:W2:Y:S01]  /*38f0*/  @!P0 LDG.E.U16 R160, desc[UR8][R162.64] ;  /* 0x00000008a2a08981 */ /* 0x0000a2000c1e1500 */
[----:B------:R-:W-:-:S03]  /*3900*/  PRMT R158, RZ, 0x7610, R158 ;  /* 0x00007610ff9e7816 */ /* 0x000fc6000000009e */
[----:B------:R1:W2:Y:S04]  /*3910*/  @!P0 LDG.E.U16 R150, desc[UR8][R164.64] ;  /* 0x00000008a4968981 */ /* 0x0002a8000c1e1500 */
[----:B------:R-:W-:Y:S04]  /*3920*/  STS.U16 [R156+UR5+0xc80], R41 ;  /* 0x000c80299c007988 */ /* 0x000fe80008000405 */
[----:B------:R-:W-:Y:S04]  /*3930*/  STS.U16 [R156+UR5+0xe80], R149 ;  /* 0x000e80959c007988 */ /* 0x000fe80008000405 */
[----:B------:R-:W-:Y:S04]  /*3940*/  STS.U16 [R156+UR5+0xa80], R43 ;  /* 0x000a802b9c007988 */ /* 0x000fe80008000405 */
[----:B------:R0:W-:Y:S04]  /*3950*/  STS.U16 [R153+UR5+0x900], R145 ;  /* 0x0009009199007988 */ /* 0x0001e80008000405 */
[----:B------:R-:W-:Y:S04]  /*3960*/  STS.U16 [R153+UR5+0x500], R147 ;  /* 0x0005009399007988 */ /* 0x000fe80008000405 */
[----:B------:R1:W-:Y:S01]  /*3970*/  STS.U16 [R153+UR5+0x700], R146 ;  /* 0x0007009299007988 */ /* 0x0003e20008000405 */
[--C-:B0-----:R-:W-:Y:S01]  /*3980*/  IMAD.MOV.U32 R145, RZ, RZ, R57.reuse ;  /* 0x000000ffff917224 */ /* 0x101fe200078e0039 */
[----:B------:R-:W-:-:S02]  /*3990*/  PRMT R57, RZ, 0x7610, R57 ;  /* 0x00007610ff397816 */ /* 0x000fc40000000039 */
[----:B------:R0:W-:Y:S01]  /*39a0*/  STS.U16 [R153+UR5+0xb00], R144 ;  /* 0x000b009099007988 */ /* 0x0001e20008000405 */
[----:B-1----:R-:W-:-:S04]  /*39b0*/  IMAD.WIDE R146, R83, 0x2, R140 ;  /* 0x0000000253927825 */ /* 0x002fc800078e028c */
[--C-:B0-----:R-:W-:Y:S01]  /*39c0*/  IMAD.MOV.U32 R144, RZ, RZ, R56.reuse ;  /* 0x000000ffff907224 */ /* 0x101fe200078e0038 */
[----:B------:R-:W-:Y:S01]  /*39d0*/  PRMT R56, RZ, 0x7610, R56 ;  /* 0x00007610ff387816 */ /* 0x000fe20000000038 */
[----:B------:R0:W2:Y:S02]  /*39e0*/  @!P0 LDG.E.U16 R57, desc[UR8][R146.64] ;  /* 0x0000000892398981 */ /* 0x0000a4000c1e1500 */
[C---:B------:R-:W-:Y:S01]  /*39f0*/  IMAD.WIDE R162, R83.reuse, 0x2, R144 ;  /* 0x0000000253a27825 */ /* 0x040fe200078e0290 */
[----:B------:R-:W-:Y:S01]  /*3a00*/  PRMT R41, RZ, 0x7610, R41 ;  /* 0x00007610ff297816 */ /* 0x000fe20000000029 */
[----:B------:R1:W-:Y:S02]  /*3a10*/  STS.U16 [R153+UR5+0x100], R108 ;  /* 0x0001006c99007988 */ /* 0x0003e40008000405 */
[----:B------:R-:W-:Y:S02]  /*3a20*/  IMAD.WIDE R164, R83, 0x2, R118 ;  /* 0x0000000253a47825 */ /* 0x000fe400078e0276 */
[----:B------:R1:W2:Y:S02]  /*3a30*/  @!P0 LDG.E.U16 R56, desc[UR8][R162.64] ;  /* 0x00000008a2388981 */ /* 0x0002a4000c1e1500 */
[----:B0-----:R-:W-:-:S02]  /*3a40*/  IMAD.MOV.U32 R146, RZ, RZ, R52 ;  /* 0x000000ffff927224 */ /* 0x001fc400078e0034 */
[----:B------:R-:W-:Y:S01]  /*3a50*/  IMAD.MOV.U32 R147, RZ, RZ, R55 ;  /* 0x000000ffff937224 */ /* 0x000fe200078e0037 */
[----:B------:R0:W-:Y:S01]  /*3a60*/  STS.U16 [R153+UR5+0x300], R148 ;  /* 0x0003009499007988 */ /* 0x0001e20008000405 */
[----:B-1----:R-:W-:Y:S02]  /*3a70*/  PRMT R108, RZ, 0x7610, R108 ;  /* 0x00007610ff6c7816 */ /* 0x002fe4000000006c */
[----:B------:R-:W-:Y:S01]  /*3a80*/  PRMT R157, RZ, 0x7610, R157 ;  /* 0x00007610ff9d7816 */ /* 0x000fe2000000009d */
[----:B------:R1:W2:Y:S01]  /*3a90*/  @!P0 LDG.E.U16 R158, desc[UR8][R164.64] ;  /* 0x00000008a49e8981 */ /* 0x0002a2000c1e1500 */
[----:B------:R-:W-:-:S04]  /*3aa0*/  IMAD.WIDE R162, R83, 0x2, R146 ;  /* 0x0000000253a27825 */ /* 0x000fc800078e0292 */
[C---:B0-----:R-:W-:Y:S01]  /*3ab0*/  IMAD.WIDE R148, R83.reuse, 0x2, R142 ;  /* 0x0000000253947825 */ /* 0x041fe200078e028e */
[----:B------:R0:W2:Y:S03]  /*3ac0*/  @!P0 LDG.E.U16 R41, desc[UR8][R162.64] ;  /* 0x00000008a2298981 */ /* 0x0000a6000c1e1500 */
[C---:B-1----:R-:W-:Y:S01]  /*3ad0*/  IMAD.WIDE R164, R83.reuse, 0x2, R138 ;  /* 0x0000000253a47825 */ /* 0x042fe200078e028a */
[----:B------:R1:W2:Y:S01]  /*3ae0*/  @!P0 LDG.E.U16 R108, desc[UR8][R148.64] ;  /* 0x00000008946c8981 */ /* 0x0002a2000c1e1500 */
[----:B------:R-:W-:Y:S02]  /*3af0*/  PRMT R154, RZ, 0x7610, R154 ;  /* 0x00007610ff9a7816 */ /* 0x000fe4000000009a */
[----:B------:R-:W-:Y:S01]  /*3b00*/  IMAD.WIDE R166, R83, 0x2, R114 ;  /* 0x0000000253a67825 */ /* 0x000fe200078e0272 */
[----:B------:R1:W3:Y:S03]  /*3b10*/  @!P0 LDG.E.U16 R157, desc[UR8][R164.64] ;  /* 0x00000008a49d8981 */ /* 0x0002e6000c1e1500 */
[----:B0-----:R-:W-:Y:S01]  /*3b20*/  IMAD.MOV.U32 R162, RZ, RZ, R134 ;  /* 0x000000ffffa27224 */ /* 0x001fe200078e0086 */
[----:B------:R-:W-:Y:S01]  /*3b30*/  PRMT R43, RZ, 0x7610, R43 ;  /* 0x00007610ff2b7816 */ /* 0x000fe2000000002b */
[----:B------:R-:W-:Y:S01]  /*3b40*/  IMAD.MOV.U32 R134, RZ, RZ, R136 ;  /* 0x000000ffff867224 */ /* 0x000fe200078e0088 */
[----:B------:R0:W3:Y:S01]  /*3b50*/  @!P0 LDG.E.U16 R154, desc[UR8][R166.64] ;  /* 0x00000008a69a8981 */ /* 0x0000e2000c1e1500 */
[----:B------:R-:W-:-:S02]  /*3b60*/  IMAD.MOV.U32 R136, RZ, RZ, R66 ;  /* 0x000000ffff887224 */ /* 0x000fc400078e0042 */
[--C-:B-1----:R-:W-:Y:S02]  /*3b70*/  IMAD.MOV.U32 R148, RZ, RZ, R54.reuse ;  /* 0x000000ffff947224 */ /* 0x102fe400078e0036 */
[----:B------:R-:W-:Y:S01]  /*3b80*/  IMAD.MOV.U32 R149, RZ, RZ, R53 ;  /* 0x000000ffff957224 */ /* 0x000fe200078e0035 */
[----:B------:R-:W-:Y:S01]  /*3b90*/  PRMT R54, RZ, 0x7610, R54 ;  /* 0x00007610ff367816 */ /* 0x000fe20000000036 */
[----:B------:R-:W-:Y:S02]  /*3ba0*/  IMAD.MOV.U32 R163, RZ, RZ, R67 ;  /* 0x000000ffffa37224 */ /* 0x000fe400078e0043 */
[----:B------:R-:W-:-:S04]  /*3bb0*/  IMAD.WIDE R66, R83, 0x2, R136 ;  /* 0x0000000253427825 */ /* 0x000fc800078e0288 */
[C---:B------:R-:W-:Y:S01]  /*3bc0*/  IMAD.WIDE R164, R83.reuse, 0x2, R148 ;  /* 0x0000000253a47825 */ /* 0x040fe200078e0294 */
[----:B------:R-:W-:Y:S01]  /*3bd0*/  PRMT R159, RZ, 0x7610, R159 ;  /* 0x00007610ff9f7816 */ /* 0x000fe2000000009f */
[----:B------:R1:W4:Y:S02]  /*3be0*/  @!P0 LDG.E.U16 R54, desc[UR8][R66.64] ;  /* 0x0000000842368981 */ /* 0x000324000c1e1500 */
[----:B0-----:R-:W-:Y:S02]  /*3bf0*/  IMAD.WIDE R166, R83, 0x2, R128 ;  /* 0x0000000253a67825 */ /* 0x001fe400078e0280 */
[----:B------:R0:W4:Y:S01]  /*3c00*/  @!P0 LDG.E.U16 R43, desc[UR8][R164.64] ;  /* 0x00000008a42b8981 */ /* 0x000122000c1e1500 */
[----:B------:R-:W-:-:S03]  /*3c10*/  PRMT R52, RZ, 0x7610, R52 ;  /* 0x00007610ff347816 */ /* 0x000fc60000000034 */
[----:B------:R0:W-:Y:S01]  /*3c20*/  STS.U16 [R153+UR5+0xd00], R121 ;  /* 0x000d007999007988 */ /* 0x0001e20008000405 */
[----:B-1----:R-:W-:-:S03]  /*3c30*/  PRMT R66, RZ, 0x7610, R66 ;  /* 0x00007610ff427816 */ /* 0x002fc60000000042 */
[----:B------:R1:W4:Y:S01]  /*3c40*/  @!P0 LDG.E.U16 R159, desc[UR8][R166.64] ;  /* 0x00000008a69f8981 */ /* 0x000322000c1e1500 */
[----:B0-----:R-:W-:Y:S01]  /*3c50*/  IMAD.WIDE R164, R83, 0x2, R124 ;  /* 0x0000000253a47825 */ /* 0x001fe200078e027c */
[----:B------:R-:W-:Y:S02]  /*3c60*/  PRMT R53, RZ, 0x7610, R53 ;  /* 0x00007610ff357816 */ /* 0x000fe40000000035 */
[----:B------:R-:W-:Y:S02]  /*3c70*/  LOP3.LUT R121, R51, 0x30, RZ, 0x3c, !PT ;  /* 0x0000003033797812 */ /* 0x000fe400078e3cff */
[----:B------:R0:W4:Y:S01]  /*3c80*/  @!P0 LDG.E.U16 R66, desc[UR8][R164.64] ;  /* 0x00000008a4428981 */ /* 0x000122000c1e1500 */
[----:B------:R-:W-:-:S04]  /*3c90*/  IMAD.WIDE R168, R83, 0x2, R134 ;  /* 0x0000000253a87825 */ /* 0x000fc800078e0286 */
[C---:B-1----:R-:W-:Y:S01]  /*3ca0*/  IMAD.WIDE R166, R83.reuse, 0x2, R162 ;  /* 0x0000000253a67825 */ /* 0x042fe200078e02a2 */
[----:B------:R-:W-:Y:S03]  /*3cb0*/  STS.U16 [R153+UR5+0xf00], R75 ;  /* 0x000f004b99007988 */ /* 0x000fe60008000405 */
[----:B0-----:R-:W-:Y:S02]  /*3cc0*/  IMAD.MOV.U32 R164, RZ, RZ, R64 ;  /* 0x000000ffffa47224 */ /* 0x001fe400078e0040 */
[----:B------:R-:W-:Y:S01]  /*3cd0*/  IMAD.MOV.U32 R165, RZ, RZ, R65 ;  /* 0x000000ffffa57224 */ /* 0x000fe200078e0041 */
[----:B------:R0:W-:Y:S01]  /*3ce0*/  STS.U16 [R121+UR5+0x380], R48 ;  /* 0x0003803079007988 */ /* 0x0001e20008000405 */
[----:B------:R-:W-:Y:S01]  /*3cf0*/  PRMT R151, RZ, 0x7610, R151 ;  /* 0x00007610ff977816 */ /* 0x000fe20000000097 */
[----:B------:R-:W-:Y:S02]  /*3d00*/  IMAD.WIDE R64, R83, 0x2, R122 ;  /* 0x0000000253407825 */ /* 0x000fe400078e027a */
[----:B------:R-:W-:Y:S04]  /*3d10*/  STS.U16 [R121+UR5+0x180], R58 ;  /* 0x0001803a79007988 */ /* 0x000fe80008000405 */
[----:B------:R1:W-:Y:S01]  /*3d20*/  STS.U16 [R121+UR5+0xd80], R59 ;  /* 0x000d803b79007988 */ /* 0x0003e20008000405 */
[----:B0-----:R-:W-:-:S03]  /*3d30*/  PRMT R48, RZ, 0x7610, R48 ;  /* 0x00007610ff307816 */ /* 0x001fc60000000030 */
[----:B------:R0:W5:Y:S01]  /*3d40*/  @!P0 LDG.E.U16 R52, desc[UR8][R166.64] ;  /* 0x00000008a6348981 */ /* 0x000162000c1e1500 */
[----:B------:R-:W-:-:S03]  /*3d50*/  PRMT R55, RZ, 0x7610, R55 ;  /* 0x00007610ff377816 */ /* 0x000fc60000000037 */
[----:B------:R0:W5:Y:S01]  /*3d60*/  @!P0 LDG.E.U16 R53, desc[UR8][R168.64] ;  /* 0x00000008a8358981 */ /* 0x000162000c1e1500 */
[----:B-1----:R-:W-:-:S03]  /*3d70*/  IMAD.WIDE R58, R83, 0x2, R164 ;  /* 0x00000002533a7825 */ /* 0x002fc600078e02a4 */
[----:B------:R1:W-:Y:S01]  /*3d80*/  STS.U16 [R121+UR5+0x580], R40 ;  /* 0x0005802879007988 */ /* 0x0003e20008000405 */
[----:B0-----:R-:W-:Y:S02]  /*3d90*/  IMAD.MOV.U32 R166, RZ, RZ, R120 ;  /* 0x000000ffffa67224 */ /* 0x001fe400078e0078 */
[----:B------:R-:W-:Y:S01]  /*3da0*/  IMAD.MOV.U32 R167, RZ, RZ, R113 ;  /* 0x000000ffffa77224 */ /* 0x000fe200078e0071 */
[----:B------:R0:W-:Y:S01]  /*3db0*/  STS.U16 [R121+UR5+0x780], R74 ;  /* 0x0007804a79007988 */ /* 0x0001e20008000405 */
[----:B------:R-:W-:Y:S02]  /*3dc0*/  IMAD.MOV.U32 R168, RZ, RZ, R110 ;  /* 0x000000ffffa87224 */ /* 0x000fe400078e006e */
[----:B------:R-:W-:Y:S01]  /*3dd0*/  IMAD.MOV.U32 R169, RZ, RZ, R109 ;  /* 0x000000ffffa97224 */ /* 0x000fe200078e006d */
[----:B------:R-:W-:Y:S01]  /*3de0*/  STS.U16 [R121+UR5+0x980], R73 ;  /* 0x0009804979007988 */ /* 0x000fe20008000405 */
[----:B------:R-:W-:Y:S01]  /*3df0*/  IMAD.MOV.U32 R113, RZ, RZ, R111 ;  /* 0x000000ffff717224 */ /* 0x000fe200078e006f */
[----:B-1----:R-:W-:-:S02]  /*3e00*/  PRMT R40, RZ, 0x7610, R40 ;  /* 0x00007610ff287816 */ /* 0x002fc40000000028 */
[----:B------:R1:W-:Y:S01]  /*3e10*/  STS.U16 [R121+UR5+0xb80], R72 ;  /* 0x000b804879007988 */ /* 0x0003e20008000405 */
[----:B0-----:R-:W-:-:S03]  /*3e20*/  IMAD.WIDE R74, R83, 0x2, R126 ;  /* 0x00000002534a7825 */ /* 0x001fc600078e027e */
[----:B------:R0:W-:Y:S01]  /*3e30*/  STS.U16 [R121+UR5+0xf80], R50 ;  /* 0x000f803279007988 */ /* 0x0001e20008000405 */
[----:B------:R-:W-:-:S03]  /*3e40*/  PRMT R67, RZ, 0x7610, R67 ;  /* 0x00007610ff437816 */ /* 0x000fc60000000043 */
[----:B------:R0:W5:Y:S01]  /*3e50*/  @!P0 LDG.E.U16 R48, desc[UR8][R58.64] ;  /* 0x000000083a308981 */ /* 0x000162000c1e1500 */
[----:B-1----:R-:W-:-:S03]  /*3e60*/  IMAD.WIDE R72, R83, 0x2, R166 ;  /* 0x0000000253487825 */ /* 0x002fc600078e02a6 */
[----:B------:R1:W5:Y:S01]  /*3e70*/  @!P0 LDG.E.U16 R151, desc[UR8][R64.64] ;  /* 0x0000000840978981 */ /* 0x000362000c1e1500 */
[----:B0-----:R-:W-:-:S03]  /*3e80*/  PRMT R50, RZ, 0x7610, R50 ;  /* 0x00007610ff327816 */ /* 0x001fc60000000032 */
[----:B------:R0:W5:Y:S01]  /*3e90*/  @!P0 LDG.E.U16 R55, desc[UR8][R74.64] ;  /* 0x000000084a378981 */ /* 0x000162000c1e1500 */
[----:B------:R-:W-:-:S03]  /*3ea0*/  IMAD.WIDE R58, R83, 0x2, R168 ;  /* 0x00000002533a7825 */ /* 0x000fc600078e02a8 */
[----:B------:R0:W5:Y:S01]  /*3eb0*/  @!P0 LDG.E.U16 R40, desc[UR8][R72.64] ;  /* 0x0000000848288981 */ /* 0x000162000c1e1500 */
[C---:B-1----:R-:W-:Y:S01]  /*3ec0*/  IMAD.WIDE R64, R83.reuse, 0x2, R112 ;  /* 0x0000000253407825 */ /* 0x042fe200078e0270 */
[----:B------:R-:W-:Y:S02]  /*3ed0*/  PRMT R109, RZ, 0x7610, R109 ;  /* 0x00007610ff6d7816 */ /* 0x000fe4000000006d */
[----:B------:R1:W5:Y:S01]  /*3ee0*/  @!P0 LDG.E.U16 R50, desc[UR8][R58.64] ;  /* 0x000000083a328981 */ /* 0x000362000c1e1500 */
[----:B0-----:R-:W-:Y:S02]  /*3ef0*/  PRMT R74, RZ, 0x7610, R74 ;  /* 0x00007610ff4a7816 */ /* 0x001fe4000000004a */
[----:B------:R-:W-:Y:S01]  /*3f00*/  PRMT R75, RZ, 0x7610, R75 ;  /* 0x00007610ff4b7816 */ /* 0x000fe2000000004b */
[----:B------:R0:W5:Y:S01]  /*3f10*/  @!P0 LDG.E.U16 R67, desc[UR8][R64.64] ;  /* 0x0000000840438981 */ /* 0x000162000c1e1500 */
[----:B------:R-:W-:-:S04]  /*3f20*/  IMAD.WIDE R72, R83, 0x2, R104 ;  /* 0x0000000253487825 */ /* 0x000fc800078e0268 */
[C---:B-1----:R-:W-:Y:S01]  /*3f30*/  IMAD.WIDE R58, R83.reuse, 0x2, R106 ;  /* 0x00000002533a7825 */ /* 0x042fe200078e026a */
[----:B------:R-:W5:Y:S03]  /*3f40*/  @!P0 LDG.E.U16 R74, desc[UR8][R72.64] ;  /* 0x00000008484a8981 */ /* 0x000f66000c1e1500 */
[----:B0-----:R-:W-:Y:S01]  /*3f50*/  IMAD.WIDE R64, R83, 0x2, R102 ;  /* 0x0000000253407825 */ /* 0x001fe200078e0266 */
[----:B------:R0:W5:Y:S04]  /*3f60*/  @!P0 LDG.E.U16 R75, desc[UR8][R58.64] ;  /* 0x000000083a4b8981 */ /* 0x000168000c1e1500 */
[----:B------:R1:W5:Y:S01]  /*3f70*/  @!P0 LDG.E.U16 R109, desc[UR8][R64.64] ;  /* 0x00000008406d8981 */ /* 0x000362000c1e1500 */
[C---:B0-----:R-:W-:Y:S01]  /*3f80*/  IMAD.SHL.U32 R59, R0.reuse, 0x8, RZ ;  /* 0x00000008003b7824 */ /* 0x041fe200078e00ff */
[----:B------:R-:W-:-:S04]  /*3f90*/  LOP3.LUT R58, R0, 0x7, RZ, 0xc0, !PT ;  /* 0x00000007003a7812 */ /* 0x000fc800078ec0ff */
[----:B------:R-:W-:Y:S01]  /*3fa0*/  LOP3.LUT R59, R59, 0x30, RZ, 0xc0, !PT ;  /* 0x000000303b3b7812 */ /* 0x000fe200078ec0ff */
[----:B------:R0:W-:Y:S01]  /*3fb0*/  STS.U16 [R51+UR5+0x1000], R42 ;  /* 0x0010002a33007988 */ /* 0x0001e20008000405 */
[----:B-1----:R-:W-:-:S03]  /*3fc0*/  IMAD R65, R58, 0x90, RZ ;  /* 0x000000903a417824 */ /* 0x002fc600078e02ff */
[----:B------:R-:W-:Y:S02]  /*3fd0*/  IMAD R59, R58, 0x40, R59 ;  /* 0x000000403a3b7824 */ /* 0x000fe400078e023b */
[C---:B0-----:R-:W-:Y:S02]  /*3fe0*/  IMAD.SHL.U32 R42, R0.reuse, 0x2, RZ ;  /* 0x00000002002a7824 */ /* 0x041fe400078e00ff */
[----:B------:R-:W-:-:S03]  /*3ff0*/  IMAD.SHL.U32 R121, R0, 0x20, RZ ;  /* 0x0000002000797824 */ /* 0x000fc600078e00ff */
[--C-:B------:R-:W-:Y:S02]  /*4000*/  LOP3.LUT R65, R65, 0x30, R42.reuse, 0x78, !PT ;  /* 0x0000003041417812 */ /* 0x100fe400078e782a */
[----:B------:R-:W-:-:S04]  /*4010*/  LOP3.LUT R64, R59, 0x10, R42, 0x78, !PT ;  /* 0x000000103b407812 */ /* 0x000fc800078e782a */
[----:B------:R-:W-:Y:S02]  /*4020*/  LOP3.LUT R121, R64, 0x200, R121, 0xf8, !PT ;  /* 0x0000020040797812 */ /* 0x000fe400078ef879 */
[----:B------:R-:W-:-:S05]  /*4030*/  LOP3.LUT R58, R0, 0x20, RZ, 0xc0, !PT ;  /* 0x00000020003a7812 */ /* 0x000fca00078ec0ff */
[----:B------:R-:W-:-:S05]  /*4040*/  IMAD.SHL.U32 R58, R58, 0x20, RZ ;  /* 0x000000203a3a7824 */ /* 0x000fca00078e00ff */
[----:B------:R-:W-:Y:S01]  /*4050*/  LOP3.LUT R58, R65, R58, RZ, 0xfc, !PT ;  /* 0x0000003a413a7212 */ /* 0x000fe200078efcff */
[----:B--2---:R-:W-:Y:S04]  /*4060*/  STS.U16 [R51+UR5+0x1800], R108 ;  /* 0x0018006c33007988 */ /* 0x004fe80008000405 */
[----:B---3--:R-:W-:Y:S04]  /*4070*/  STS.U16 [R51+UR5+0x1400], R154 ;  /* 0x0014009a33007988 */ /* 0x008fe80008000405 */
[----:B----4-:R-:W-:Y:S04]  /*4080*/  STS.U16 [R51+UR5+0x1c00], R66 ;  /* 0x001c004233007988 */ /* 0x010fe80008000405 */
[----:B------:R0:W-:Y:S02]  /*4090*/  STS.U16 [R156+UR5+0x1880], R41 ;  /* 0x001880299c007988 */ /* 0x0001e40008000405 */
[----:B0-----:R-:W-:-:S02]  /*40a0*/  IMAD.SHL.U32 R41, R3, 0x2, RZ ;  /* 0x0000000203297824 */ /* 0x001fc400078e00ff */
[----:B------:R0:W-:Y:S03]  /*40b0*/  STS.U16 [R156+UR5+0x1080], R49 ;  /* 0x001080319c007988 */ /* 0x0001e60008000405 */
[C---:B------:R-:W-:Y:S01]  /*40c0*/  LOP3.LUT R42, R41.reuse, 0x20, RZ, 0x3c, !PT ;  /* 0x00000020292a7812 */ /* 0x040fe200078e3cff */
[----:B------:R-:W-:Y:S01]  /*40d0*/  STS.U16 [R156+UR5+0x1480], R155 ;  /* 0x0014809b9c007988 */ /* 0x000fe20008000405 */
[C---:B------:R-:W-:Y:S02]  /*40e0*/  LOP3.LUT R64, R41.reuse, 0x40, RZ, 0x3c, !PT ;  /* 0x0000004029407812 */ /* 0x040fe400078e3cff */
[C---:B0-----:R-:W-:Y:S02]  /*40f0*/  LOP3.LUT R49, R41.reuse, 0x30, RZ, 0x3c, !PT ;  /* 0x0000003029317812 */ /* 0x041fe400078e3cff */
[C---:B------:R-:W-:Y:S02]  /*4100*/  LOP3.LUT R59, R41.reuse, 0x60, RZ, 0x3c, !PT ;  /* 0x00000060293b7812 */ /* 0x040fe400078e3cff */
[C---:B------:R-:W-:Y:S01]  /*4110*/  LOP3.LUT R110, R41.reuse, 0x70, RZ, 0x3c, !PT ;  /* 0x00000070296e7812 */ /* 0x040fe200078e3cff */
[----:B-----5:R-:W-:Y:S04]  /*4120*/  STS.U16 [R156+UR5+0x1c80], R55 ;  /* 0x001c80379c007988 */ /* 0x020fe80008000405 */
[----:B------:R0:W-:Y:S04]  /*4130*/  STS.U16 [R42+UR5+0x1100], R39 ;  /* 0x001100272a007988 */ /* 0x0001e80008000405 */
[----:B------:R-:W-:Y:S04]  /*4140*/  STS.U16 [R42+UR5+0x1500], R158 ;  /* 0x0015009e2a007988 */ /* 0x000fe80008000405 */
[----:B------:R-:W-:Y:S01]  /*4150*/  STS.U16 [R42+UR5+0x1900], R43 ;  /* 0x0019002b2a007988 */ /* 0x000fe20008000405 */
[----:B0-----:R-:W-:-:S03]  /*4160*/  LOP3.LUT R39, R41, 0x50, RZ, 0x3c, !PT ;  /* 0x0000005029277812 */ /* 0x001fc600078e3cff */
[----:B------:R-:W-:Y:S04]  /*4170*/  STS.U16 [R42+UR5+0x1d00], R40 ;  /* 0x001d00282a007988 */ /* 0x000fe80008000405 */
        /* <DEDUP_REMOVED lines=19> */
[----:B------:R-:W-:Y:S01]  /*42b0*/  STS.U16 [R110+UR5+0x1f80], R109 ;  /* 0x001f806d6e007988 */ /* 0x000fe20008000405 */
[----:B------:R-:W-:Y:S01]  /*42c0*/  BAR.SYNC.DEFER_BLOCKING 0x0 ;  /* 0x0000000000007b1d */ /* 0x000fe20000010000 */
[----:B------:R-:W-:-:S05]  /*42d0*/  LOP3.LUT R108, R121, 0x20, RZ, 0x3c, !PT ;  /* 0x00000020796c7812 */ /* 0x000fca00078e3cff */
[----:B------:R-:W-:Y:S04]  /*42e0*/  LDSM.16.MT88.4 R52, [R121+UR5] ;  /* 0x000000057934783b */ /* 0x000fe80008004200 */
[----:B------:R-:W0:Y:S04]  /*42f0*/  LDSM.16.M88.4 R40, [R58+UR5+0x1000] ;  /* 0x001000053a28783b */ /* 0x000e280008000200 */
[----:B------:R-:W1:Y:S04]  /*4300*/  LDSM.16.M88.4 R36, [R58+UR5+0x1800] ;  /* 0x001800053a24783b */ /* 0x000e680008000200 */
[----:B------:R-:W2:Y:S04]  /*4310*/  LDSM.16.MT88.4 R48, [R108+UR5] ;  /* 0x000000056c30783b */ /* 0x000ea80008004200 */
[----:B------:R-:W3:Y:S04]  /*4320*/  LDSM.16.MT88.4 R72, [R121+UR5+0x400] ;  /* 0x000400057948783b */ /* 0x000ee80008004200 */
[----:B------:R-:W4:Y:S01]  /*4330*/  LDSM.16.MT88.4 R64, [R108+UR5+0x400] ;  /* 0x000400056c40783b */ /* 0x000f220008004200 */
[C---:B0-----:R-:W-:Y:S08]  /*4340*/  HMMA.16816.F32 R60, R52.reuse, R40, R60 ;  /* 0x00000028343c723c */ /* 0x041ff0000000183c */
[----:B-1----:R-:W-:Y:S01]  /*4350*/  HMMA.16816.F32 R76, R52, R36, R76 ;  /* 0x00000024344c723c */ /* 0x002fe2000000184c */
[----:B------:R-:W-:Y:S07]  /*4360*/  LDSM.16.MT88.4 R52, [R121+UR5+0x800] ;  /* 0x000800057934783b */ /* 0x000fee0008004200 */
[----:B--2---:R-:W-:Y:S01]  /*4370*/  HMMA.16816.F32 R68, R48, R40, R68 ;  /* 0x000000283044723c */ /* 0x004fe20000001844 */
[----:B------:R-:W-:-:S05]  /*4380*/  LOP3.LUT R40, R58, 0x40, RZ, 0x3c, !PT ;  /* 0x000000403a287812 */ /* 0x000fca00078e3cff */
[----:B------:R-:W0:Y:S02]  /*4390*/  LDSM.16.M88.4 R56, [R40+UR5+0x1000] ;  /* 0x001000052838783b */ /* 0x000e240008000200 */
[----:B------:R-:W-:Y:S02]  /*43a0*/  HMMA.16816.F32 R44, R48, R36, R44 ;  /* 0x00000024302c723c */ /* 0x000fe4000000182c */
[----:B------:R-:W1:Y:S06]  /*43b0*/  LDSM.16.M88.4 R48, [R40+UR5+0x1800] ;  /* 0x001800052830783b */ /* 0x000e6c0008000200 */
[C---:B---3--:R-:W-:Y:S08]  /*43c0*/  HMMA.16816.F32 R60, R72.reuse, R42, R60 ;  /* 0x0000002a483c723c */ /* 0x048ff0000000183c */
[-C--:B------:R-:W-:Y:S01]  /*43d0*/  HMMA.16816.F32 R76, R72, R38.reuse, R76 ;  /* 0x00000026484c723c */ /* 0x080fe2000000184c */
[----:B------:R-:W2:Y:S07]  /*43e0*/  LDSM.16.MT88.4 R72, [R108+UR5+0x800] ;  /* 0x000800056c48783b */ /* 0x000eae0008004200 */
[C---:B----4-:R-:W-:Y:S01]  /*43f0*/  HMMA.16816.F32 R44, R64.reuse, R38, R44 ;  /* 0x00000026402c723c */ /* 0x050fe2000000182c */
[----:B------:R-:W3:Y:S07]  /*4400*/  LDSM.16.MT88.4 R36, [R121+UR5+0xc00] ;  /* 0x000c00057924783b */ /* 0x000eee0008004200 */
[----:B------:R-:W-:Y:S01]  /*4410*/  HMMA.16816.F32 R68, R64, R42, R68 ;  /* 0x0000002a4044723c */ /* 0x000fe20000001844 */
[----:B------:R-:W4:Y:S07]  /*4420*/  LDSM.16.MT88.4 R40, [R108+UR5+0xc00] ;  /* 0x000c00056c28783b */ /* 0x000f2e0008004200 */
[C---:B0-----:R-:W-:Y:S08]  /*4430*/  HMMA.16816.F32 R60, R52.reuse, R56, R60 ;  /* 0x00000038343c723c */ /* 0x041ff0000000183c */
[----:B-1----:R-:W-:Y:S01]  /*4440*/  HMMA.16816.F32 R76, R52, R48, R76 ;  /* 0x00000030344c723c */ /* 0x002fe2000000184c */
[----:B------:R-:W-:-:S07]  /*4450*/  UIADD3 UR6, UPT, UPT, UR6, -0x1, URZ ;  /* 0xffffffff06067890 */ /* 0x000fce000fffe0ff */
[C---:B--2---:R-:W-:Y:S08]  /*4460*/  HMMA.16816.F32 R68, R72.reuse, R56, R68 ;  /* 0x000000384844723c */ /* 0x044ff00000001844 */
[----:B------:R-:W-:Y:S01]  /*4470*/  HMMA.16816.F32 R44, R72, R48, R44 ;  /* 0x00000030482c723c */ /* 0x000fe2000000182c */
[----:B------:R-:W-:Y:S01]  /*4480*/  UISETP.NE.U32.AND UP0, UPT, UR6, URZ, UPT ;  /* 0x000000ff0600728c */ /* 0x000fe2000bf05070 */
[----:B------:R-:W-:-:S04]  /*4490*/  IMAD.WIDE R136, R85, 0x2, R136 ;  /* 0x0000000255887825 */ /* 0x000fc800078e0288 */
[C---:B------:R-:W-:Y:S02]  /*44a0*/  IMAD.WIDE R134, R85.reuse, 0x2, R134 ;  /* 0x0000000255867825 */ /* 0x040fe400078e0286 */
[----:B---3--:R-:W-:Y:S02]  /*44b0*/  HMMA.16816.F32 R60, R36, R58, R60 ;  /* 0x0000003a243c723c */ /* 0x008fe4000000183c */
[----:B------:R-:W-:-:S04]  /*44c0*/  IMAD.WIDE R112, R85, 0x2, R112 ;  /* 0x0000000255707825 */ /* 0x000fc800078e0270 */
[C---:B------:R-:W-:Y:S02]  /*44d0*/  IMAD.WIDE R162, R85.reuse, 0x2, R162 ;  /* 0x0000000255a27825 */ /* 0x040fe400078e02a2 */
[----:B------:R-:W-:Y:S02]  /*44e0*/  HMMA.16816.F32 R76, R36, R50, R76 ;  /* 0x00000032244c723c */ /* 0x000fe4000000184c */
[----:B------:R-:W-:-:S04]  /*44f0*/  IMAD.WIDE R168, R85, 0x2, R168 ;  /* 0x0000000255a87825 */ /* 0x000fc800078e02a8 */
[----:B------:R-:W-:-:S04]  /*4500*/  IMAD.WIDE R166, R85, 0x2, R166 ;  /* 0x0000000255a67825 */ /* 0x000fc800078e02a6 */
[C---:B------:R-:W-:Y:S01]  /*4510*/  IMAD.WIDE R164, R85.reuse, 0x2, R164 ;  /* 0x0000000255a47825 */ /* 0x040fe200078e02a4 */
[----:B----4-:R-:W-:Y:S03]  /*4520*/  HMMA.16816.F32 R68, R40, R58, R68 ;  /* 0x0000003a2844723c */ /* 0x010fe60000001844 */
[----:B------:R-:W-:-:S04]  /*4530*/  IMAD.WIDE R148, R85, 0x2, R148 ;  /* 0x0000000255947825 */ /* 0x000fc800078e0294 */
[C---:B------:R-:W-:Y:S01]  /*4540*/  IMAD.WIDE R146, R85.reuse, 0x2, R146 ;  /* 0x0000000255927825 */ /* 0x040fe200078e0292 */
[----:B------:R-:W-:Y:S03]  /*4550*/  HMMA.16816.F32 R44, R40, R50, R44 ;  /* 0x00000032282c723c */ /* 0x000fe6000000182c */
[----:B------:R-:W-:-:S04]  /*4560*/  IMAD.WIDE R38, R85, 0x2, R30 ;  /* 0x0000000255267825 */ /* 0x000fc800078e021e */
[----:B------:R-:W-:Y:S02]  /*4570*/  IMAD.MOV.U32 R66, RZ, RZ, R136 ;  /* 0x000000ffff427224 */ /* 0x000fe400078e0088 */
[----:B------:R-:W-:Y:S02]  /*4580*/  IMAD.MOV.U32 R136, RZ, RZ, R134 ;  /* 0x000000ffff887224 */ /* 0x000fe400078e0086 */
[----:B------:R-:W-:Y:S02]  /*4590*/  IMAD.MOV.U32 R111, RZ, RZ, R113 ;  /* 0x000000ffff6f7224 */ /* 0x000fe400078e0071 */
[----:B------:R-:W-:Y:S02]  /*45a0*/  IMAD.MOV.U32 R134, RZ, RZ, R162 ;  /* 0x000000ffff867224 */ /* 0x000fe400078e00a2 */
[----:B------:R-:W-:Y:S02]  /*45b0*/  IMAD.MOV.U32 R67, RZ, RZ, R163 ;  /* 0x000000ffff437224 */ /* 0x000fe400078e00a3 */
[----:B------:R-:W-:Y:S01]  /*45c0*/  IMAD.WIDE R102, R85, 0x2, R102 ;  /* 0x0000000255667825 */ /* 0x000fe200078e0266 */
[----:B------:R-:W-:-:S03]  /*45d0*/  UIADD3 UR7, UPT, UPT, UR7, -0x40, URZ ;  /* 0xffffffc007077890 */ /* 0x000fc6000fffe0ff */
[----:B------:R-:W-:-:S04]  /*45e0*/  IMAD.WIDE R106, R85, 0x2, R106 ;  /* 0x00000002556a7825 */ /* 0x000fc800078e026a */
[----:B------:R-:W-:-:S04]  /*45f0*/  IMAD.WIDE R104, R85, 0x2, R104 ;  /* 0x0000000255687825 */ /* 0x000fc800078e0268 */
[----:B------:R-:W-:Y:S02]  /*4600*/  IMAD.MOV.U32 R110, RZ, RZ, R168 ;  /* 0x000000ffff6e7224 */ /* 0x000fe400078e00a8 */
[----:B------:R-:W-:Y:S02]  /*4610*/  IMAD.MOV.U32 R109, RZ, RZ, R169 ;  /* 0x000000ffff6d7224 */ /* 0x000fe400078e00a9 */
[----:B------:R-:W-:Y:S02]  /*4620*/  IMAD.MOV.U32 R120, RZ, RZ, R166 ;  /* 0x000000ffff787224 */ /* 0x000fe400078e00a6 */
[----:B------:R-:W-:Y:S02]  /*4630*/  IMAD.MOV.U32 R113, RZ, RZ, R167 ;  /* 0x000000ffff717224 */ /* 0x000fe400078e00a7 */
[----:B------:R-:W-:-:S04]  /*4640*/  IMAD.WIDE R126, R85, 0x2, R126 ;  /* 0x00000002557e7825 */ /* 0x000fc800078e027e */
[----:B------:R-:W-:-:S04]  /*4650*/  IMAD.WIDE R124, R85, 0x2, R124 ;  /* 0x00000002557c7825 */ /* 0x000fc800078e027c */
[----:B------:R-:W-:-:S04]  /*4660*/  IMAD.WIDE R122, R85, 0x2, R122 ;  /* 0x00000002557a7825 */ /* 0x000fc800078e027a */
[----:B------:R-:W-:Y:S02]  /*4670*/  IMAD.MOV.U32 R64, RZ, RZ, R164 ;  /* 0x000000ffff407224 */ /* 0x000fe400078e00a4 */
[----:B------:R-:W-:Y:S02]  /*4680*/  IMAD.MOV.U32 R65, RZ, RZ, R165 ;  /* 0x000000ffff417224 */ /* 0x000fe400078e00a5 */
[----:B------:R-:W-:Y:S02]  /*4690*/  IMAD.MOV.U32 R54, RZ, RZ, R148 ;  /* 0x000000ffff367224 */ /* 0x000fe400078e0094 */
[----:B------:R-:W-:Y:S02]  /*46a0*/  IMAD.MOV.U32 R53, RZ, RZ, R149 ;  /* 0x000000ffff357224 */ /* 0x000fe400078e0095 */
[----:B------:R-:W-:-:S04]  /*46b0*/  IMAD.WIDE R142, R85, 0x2, R142 ;  /* 0x00000002558e7825 */ /* 0x000fc800078e028e */
[----:B------:R-:W-:Y:S02]  /*46c0*/  IMAD.MOV.U32 R52, RZ, RZ, R146 ;  /* 0x000000ffff347224 */ /* 0x000fe400078e0092 */
[----:B------:R-:W-:Y:S02]  /*46d0*/  IMAD.MOV.U32 R55, RZ, RZ, R147 ;  /* 0x000000ffff377224 */ /* 0x000fe400078e0093 */
[----:B------:R-:W-:-:S04]  /*46e0*/  IMAD.WIDE R140, R85, 0x2, R140 ;  /* 0x00000002558c7825 */ /* 0x000fc800078e028c */
        /* <DEDUP_REMOVED lines=15> */
[----:B------:R-:W-:Y:S01]  /*47e0*/  IMAD.MOV.U32 R42, RZ, RZ, R38 ;  /* 0x000000ffff2a7224 */ /* 0x000fe200078e0026 */
[----:B------:R-:W-:Y:S06]  /*47f0*/  BRA.U UP0, `(.L_x_2) ;  /* 0xffffffe100e87547 */ /* 0x000fec000b83ffff */
[----:B------:R-:W-:Y:S02]  /*4800*/  F2FP.F16.F32.PACK_AB R47, R47, R71 ;  /* 0x000000472f2f723e */ /* 0x000fe400000000ff */
[----:B------:R-:W-:Y:S02]  /*4810*/  F2FP.F16.F32.PACK_AB R46, R46, R70 ;  /* 0x000000462e2e723e */ /* 0x000fe400000000ff */
[----:B------:R-:W-:Y:S02]  /*4820*/  F2FP.F16.F32.PACK_AB R45, R45, R69 ;  /* 0x000000452d2d723e */ /* 0x000fe400000000ff */
[----:B------:R-:W-:Y:S02]  /*4830*/  F2FP.F16.F32.PACK_AB R44, R44, R68 ;  /* 0x000000442c2c723e */ /* 0x000fe400000000ff */
[----:B------:R-:W-:Y:S02]  /*4840*/  F2FP.F16.F32.PACK_AB R63, R79, R63 ;  /* 0x0000003f4f3f723e */ /* 0x000fe400000000ff */
[----:B------:R-:W-:-:S02]  /*4850*/  F2FP.F16.F32.PACK_AB R62, R78, R62 ;  /* 0x0000003e4e3e723e */ /* 0x000fc400000000ff */
[----:B------:R-:W-:Y:S02]  /*4860*/  F2FP.F16.F32.PACK_AB R61, R77, R61 ;  /* 0x0000003d4d3d723e */ /* 0x000fe400000000ff */
[----:B------:R-:W-:-:S07]  /*4870*/  F2FP.F16.F32.PACK_AB R60, R76, R60 ;  /* 0x0000003c4c3c723e */ /* 0x000fce00000000ff */
.L_x_1:
[----:B------:R-:W-:Y:S01]  /*4880*/  BAR.SYNC.DEFER_BLOCKING 0x0 ;  /* 0x0000000000007b1d */ /* 0x000fe20000010000 */
[----:B------:R-:W-:Y:S01]  /*4890*/  IMAD.SHL.U32 R7, R0, 0x40, RZ ;  /* 0x0000004000077824 */ /* 0x000fe200078e00ff */
[----:B------:R-:W-:Y:S01]  /*48a0*/  LOP3.LUT R8, R6, 0x80, RZ, 0xc0, !PT ;  /* 0x0000008006087812 */ /* 0x000fe200078ec0ff */
[----:B------:R-:W-:Y:S01]  /*48b0*/  IMAD.SHL.U32 R6, R0, 0x10, RZ ;  /* 0x0000001000067824 */ /* 0x000fe200078e00ff */
[----:B------:R-:W-:Y:S02]  /*48c0*/  LEA R12, R3, UR5, 0x4 ;  /* 0x00000005030c7c11 */ /* 0x000fe4000f8e20ff */
[----:B------:R-:W-:Y:S01]  /*48d0*/  LOP3.LUT R7, R7, 0x200, RZ, 0xc0, !PT ;  /* 0x0000020007077812 */ /* 0x000fe200078ec0ff */
[----:B------:R-:W0:Y:S01]  /*48e0*/  LDCU UR4, c[0x0][0x3b4] ;  /* 0x00007680ff0477ac */ /* 0x000e220008000800 */
[----:B------:R-:W-:Y:S02]  /*48f0*/  LOP3.LUT R6, R6, 0x70, RZ, 0xc0, !PT ;  /* 0x0000007006067812 */ /* 0x000fe400078ec0ff */
[----:B------:R-:W-:Y:S01]  /*4900*/  IADD3 R7, PT, PT, R8, UR5, R7 ;  /* 0x0000000508077c10 */ /* 0x000fe2000fffe007 */
[----:B------:R-:W1:Y:S01]  /*4910*/  LDCU.128 UR12, c[0x0][0x390] ;  /* 0x00007200ff0c77ac */ /* 0x000e620008000c00 */
[----:B------:R-:W-:-:S02]  /*4920*/  SHF.R.U32.HI R27, RZ, 0x5, R0 ;  /* 0x00000005ff1b7819 */ /* 0x000fc40000011600 */
[----:B------:R-:W-:Y:S01]  /*4930*/  IADD3 R6, PT, PT, R6, R7, R5 ;  /* 0x0000000706067210 */ /* 0x000fe20007ffe005 */
[----:B------:R-:W2:Y:S01]  /*4940*/  LDCU UR5, c[0x0][0x3b8] ;  /* 0x00007700ff0577ac */ /* 0x000ea20008000800 */
[----:B------:R-:W-:-:S04]  /*4950*/  SGXT.U32 R27, R27, 0x1 ;  /* 0x000000011b1b781a */ /* 0x000fc80000000000 */
[C-C-:B------:R-:W-:Y:S02]  /*4960*/  LOP3.LUT R3, R4.reuse, 0x2, R27.reuse, 0xfe, !PT ;  /* 0x0000000204037812 */ /* 0x140fe400078efe1b */
[--C-:B------:R-:W-:Y:S01]  /*4970*/  LOP3.LUT R0, R4, 0x1e, R27.reuse, 0xfe, !PT ;  /* 0x0000001e04007812 */ /* 0x100fe200078efe1b */
[----:B------:R-:W-:Y:S01]  /*4980*/  STSM.16.M88.4 [R6], R60 ;  /* 0x0000003c06007844 */ /* 0x000fe20000000200 */
[----:B0-----:R-:W-:Y:S01]  /*4990*/  IMAD R5, R2, UR4, RZ ;  /* 0x0000000402057c24 */ /* 0x001fe2000f8e02ff */
[--C-:B------:R-:W-:Y:S02]  /*49a0*/  LOP3.LUT R20, R4, 0x1c, R27.reuse, 0xfe, !PT ;  /* 0x0000001c04147812 */ /* 0x100fe400078efe1b */
[----:B------:R0:W-:Y:S01]  /*49b0*/  STSM.16.M88.4 [R6+0x100], R44 ;  /* 0x0001002c06007844 */ /* 0x0001e20000000200 */
[----:B-1----:R-:W-:Y:S02]  /*49c0*/  ISETP.GE.AND P0, PT, R2, UR14, PT ;  /* 0x0000000e02007c0c */ /* 0x002fe4000bf06270 */
[C---:B------:R-:W-:Y:S01]  /*49d0*/  LOP3.LUT R2, R4.reuse, R27, RZ, 0xfc, !PT ;  /* 0x0000001b04027212 */ /* 0x040fe200078efcff */
[----:B------:R-:W-:Y:S01]  /*49e0*/  BAR.SYNC.DEFER_BLOCKING 0x0 ;  /* 0x0000000000007b1d */ /* 0x000fe20000010000 */
[----:B------:R-:W-:Y:S01]  /*49f0*/  LEA R30, P2, R5, UR12, 0x1 ;  /* 0x0000000c051e7c11 */ /* 0x000fe2000f8408ff */
[----:B--2---:R-:W-:Y:S01]  /*4a00*/  IMAD R7, R3, UR5, RZ ;  /* 0x0000000503077c24 */ /* 0x004fe2000f8e02ff */
[----:B------:R-:W-:-:S02]  /*4a10*/  LOP3.LUT R21, R4, 0x1a, R27, 0xfe, !PT ;  /* 0x0000001a04157812 */ /* 0x000fc400078efe1b */
[----:B------:R-:W-:Y:S02]  /*4a20*/  LEA.HI.X.SX32 R32, R5, UR13, 0x1, P2 ;  /* 0x0000000d05207c11 */ /* 0x000fe400090f0eff */
[C-C-:B------:R-:W-:Y:S02]  /*4a30*/  LOP3.LUT R22, R4.reuse, 0x18, R27.reuse, 0xfe, !PT ;  /* 0x0000001804167812 */ /* 0x140fe400078efe1b */
[C-C-:B------:R-:W-:Y:S02]  /*4a40*/  LOP3.LUT R23, R4.reuse, 0x16, R27.reuse, 0xfe, !PT ;  /* 0x0000001604177812 */ /* 0x140fe400078efe1b */
[--C-:B------:R-:W-:Y:S01]  /*4a50*/  LOP3.LUT R24, R4, 0x14, R27.reuse, 0xfe, !PT ;  /* 0x0000001404187812 */ /* 0x100fe200078efe1b */
[----:B0-----:R-:W-:Y:S01]  /*4a60*/  IMAD R6, R2, UR5, RZ ;  /* 0x0000000502067c24 */ /* 0x001fe2000f8e02ff */
[C-C-:B------:R-:W-:Y:S02]  /*4a70*/  LOP3.LUT R25, R4.reuse, 0x12, R27.reuse, 0xfe, !PT ;  /* 0x0000001204197812 */ /* 0x140fe400078efe1b */
[----:B------:R-:W-:-:S02]  /*4a80*/  LOP3.LUT R26, R4, 0x10, R27, 0xfe, !PT ;  /* 0x00000010041a7812 */ /* 0x000fc400078efe1b */
[--C-:B------:R-:W-:Y:S02]  /*4a90*/  LOP3.LUT R19, R4, 0xe, R27.reuse, 0xfe, !PT ;  /* 0x0000000e04137812 */ /* 0x100fe400078efe1b */
[----:B------:R-:W-:Y:S02]  /*4aa0*/  ISETP.LT.AND P1, PT, R2, UR15, !P0 ;  /* 0x0000000f02007c0c */ /* 0x000fe4000c721270 */
[C-C-:B------:R-:W-:Y:S02]  /*4ab0*/  LOP3.LUT R18, R4.reuse, 0xc, R27.reuse, 0xfe, !PT ;  /* 0x0000000c04127812 */ /* 0x140fe400078efe1b */
[C-C-:B------:R-:W-:Y:S01]  /*4ac0*/  LOP3.LUT R17, R4.reuse, 0xa, R27.reuse, 0xfe, !PT ;  /* 0x0000000a04117812 */ /* 0x140fe200078efe1b */
[----:B------:R-:W0:Y:S01]  /*4ad0*/  LDS.128 R8, [R12] ;  /* 0x000000000c087984 */ /* 0x000e220000000c00 */
[C-C-:B------:R-:W-:Y:S02]  /*4ae0*/  LOP3.LUT R5, R4.reuse, 0x8, R27.reuse, 0xfe, !PT ;  /* 0x0000000804057812 */ /* 0x140fe400078efe1b */
[--C-:B------:R-:W-:Y:S01]  /*4af0*/  LOP3.LUT R16, R4, 0x6, R27.reuse, 0xfe, !PT ;  /* 0x0000000604107812 */ /* 0x100fe200078efe1b */
[----:B------:R-:W1:Y:S01]  /*4b00*/  LDS.128 R12, [R12+0x400] ;  /* 0x000400000c0c7984 */ /* 0x000e620000000c00 */
[----:B------:R-:W-:Y:S01]  /*4b10*/  LEA R2, P2, R6, R30, 0x1 ;  /* 0x0000001e06027211 */ /* 0x000fe200078408ff */
[----:B------:R-:W-:Y:S01]  /*4b20*/  IMAD R29, R5, UR5, RZ ;  /* 0x00000005051d7c24 */ /* 0x000fe2000f8e02ff */
[----:B------:R-:W-:Y:S01]  /*4b30*/  LOP3.LUT R4, R4, 0x4, R27, 0xfe, !PT ;  /* 0x0000000404047812 */ /* 0x000fe200078efe1b */
[----:B------:R-:W-:Y:S01]  /*4b40*/  IMAD R28, R16, UR5, RZ ;  /* 0x00000005101c7c24 */ /* 0x000fe2000f8e02ff */
[----:B------:R-:W-:-:S02]  /*4b50*/  ISETP.LT.AND P5, PT, R3, UR15, !P0 ;  /* 0x0000000f03007c0c */ /* 0x000fc4000c7a1270 */
[----:B------:R-:W-:Y:S01]  /*4b60*/  LEA.HI.X.SX32 R3, R6, R32, 0x1, P2 ;  /* 0x0000002006037211 */ /* 0x000fe200010f0eff */
[C---:B------:R-:W-:Y:S01]  /*4b70*/  IMAD R27, R4.reuse, UR5, RZ ;  /* 0x00000005041b7c24 */ /* 0x040fe2000f8e02ff */
[C---:B------:R-:W-:Y:S02]  /*4b80*/  LEA R6, P2, R7.reuse, R30, 0x1 ;  /* 0x0000001e07067211 */ /* 0x040fe400078408ff */
[----:B------:R-:W-:Y:S02]  /*4b90*/  ISETP.LT.AND P4, PT, R4, UR15, !P0 ;  /* 0x0000000f04007c0c */ /* 0x000fe4000c781270 */
[----:B------:R-:W-:Y:S02]  /*4ba0*/  LEA.HI.X.SX32 R7, R7, R32, 0x1, P2 ;  /* 0x0000002007077211 */ /* 0x000fe400010f0eff */
[----:B------:R-:W-:Y:S02]  /*4bb0*/  LEA R4, P2, R27, R30, 0x1 ;  /* 0x0000001e1b047211 */ /* 0x000fe400078408ff */
[----:B------:R-:W-:Y:S01]  /*4bc0*/  ISETP.LT.AND P3, PT, R16, UR15, !P0 ;  /* 0x0000000f10007c0c */ /* 0x000fe2000c761270 */
[----:B0-----:R0:W-:Y:S01]  /*4bd0*/  @P1 STG.E.U16 desc[UR8][R2.64], R8 ;  /* 0x0000000802001986 */ /* 0x0011e2000c101508 */
[----:B------:R-:W-:-:S02]  /*4be0*/  ISETP.LT.AND P1, PT, R5, UR15, !P0 ;  /* 0x0000000f05007c0c */ /* 0x000fc4000c721270 */
[----:B------:R-:W-:Y:S01]  /*4bf0*/  LEA.HI.X.SX32 R5, R27, R32, 0x1, P2 ;  /* 0x000000201b057211 */ /* 0x000fe200010f0eff */
[----:B------:R2:W-:Y:S01]  /*4c00*/  @P5 STG.E.U16 desc[UR8][R6.64], R9 ;  /* 0x0000000906005986 */ /* 0x0005e2000c101508 */
[C---:B------:R-:W-:Y:S01]  /*4c10*/  IMAD R27, R17.reuse, UR5, RZ ;  /* 0x00000005111b7c24 */ /* 0x040fe2000f8e02ff */
[C---:B------:R-:W-:Y:S02]  /*4c20*/  LEA R16, P5, R28.reuse, R30, 0x1 ;  /* 0x0000001e1c107211 */ /* 0x040fe400078a08ff */
[----:B------:R-:W-:Y:S01]  /*4c30*/  ISETP.LT.AND P2, PT, R17, UR15, !P0 ;  /* 0x0000000f11007c0c */ /* 0x000fe2000c741270 */
[----:B------:R3:W-:Y:S01]  /*4c40*/  @P4 STG.E.U16 desc[UR8][R4.64], R10 ;  /* 0x0000000a04004986 */ /* 0x0007e2000c101508 */
[----:B------:R-:W-:Y:S02]  /*4c50*/  LEA.HI.X.SX32 R17, R28, R32, 0x1, P5 ;  /* 0x000000201c117211 */ /* 0x000fe400028f0eff */
[-C--:B0-----:R-:W-:Y:S02]  /*4c60*/  LEA R2, P6, R29, R30.reuse, 0x1 ;  /* 0x0000001e1d027211 */ /* 0x081fe400078c08ff */
[----:B------:R-:W-:Y:S01]  /*4c70*/  PRMT R8, R8, 0x7632, R8 ;  /* 0x0000763208087816 */ /* 0x000fe20000000008 */
[----:B------:R0:W-:Y:S01]  /*4c80*/  @P3 STG.E.U16 desc[UR8][R16.64], R11 ;  /* 0x0000000b10003986 */ /* 0x0001e2000c101508 */
[----:B--2---:R-:W-:-:S02]  /*4c90*/  LEA R6, P4, R27, R30, 0x1 ;  /* 0x0000001e1b067211 */ /* 0x004fc400078808ff */
[-C--:B------:R-:W-:Y:S02]  /*4ca0*/  LEA.HI.X.SX32 R3, R29, R32.reuse, 0x1, P6 ;  /* 0x000000201d037211 */ /* 0x080fe400030f0eff */
[----:B------:R-:W-:Y:S01]  /*4cb0*/  LEA.HI.X.SX32 R7, R27, R32, 0x1, P4 ;  /* 0x000000201b077211 */ /* 0x000fe200020f0eff */
[C---:B------:R-:W-:Y:S01]  /*4cc0*/  IMAD R27, R18.reuse, UR5, RZ ;  /* 0x00000005121b7c24 */ /* 0x040fe2000f8e02ff */
[----:B------:R-:W-:Y:S01]  /*4cd0*/  ISETP.LT.AND P3, PT, R18, UR15, !P0 ;  /* 0x0000000f12007c0c */ /* 0x000fe2000c761270 */
[----:B-1----:R1:W-:Y:S01]  /*4ce0*/  @P1 STG.E.U16 desc[UR8][R2.64], R12 ;  /* 0x0000000c02001986 */ /* 0x0023e2000c101508 */
[----:B---3--:R-:W-:Y:S01]  /*4cf0*/  IMAD R5, R19, UR5, RZ ;  /* 0x0000000513057c24 */ /* 0x008fe2000f8e02ff */
[C---:B------:R-:W-:Y:S01]  /*4d00*/  ISETP.LT.AND P1, PT, R26.reuse, UR15, !P0 ;  /* 0x0000000f1a007c0c */ /* 0x040fe2000c721270 */
[----:B------:R-:W-:Y:S01]  /*4d10*/  IMAD R26, R26, UR5, RZ ;  /* 0x000000051a1a7c24 */ /* 0x000fe2000f8e02ff */
[----:B------:R-:W-:Y:S01]  /*4d20*/  LEA R18, P4, R27, R30, 0x1 ;  /* 0x0000001e1b127211 */ /* 0x000fe200078808ff */
[----:B------:R2:W-:Y:S01]  /*4d30*/  @P2 STG.E.U16 desc[UR8][R6.64], R13 ;  /* 0x0000000d06002986 */ /* 0x0005e2000c101508 */
[----:B------:R-:W-:Y:S01]  /*4d40*/  ISETP.LT.AND P2, PT, R19, UR15, !P0 ;  /* 0x0000000f13007c0c */ /* 0x000fe2000c741270 */
[----:B0-----:R-:W-:Y:S01]  /*4d50*/  IMAD R17, R20, UR5, RZ ;  /* 0x0000000514117c24 */ /* 0x001fe2000f8e02ff */
[----:B------:R-:W-:-:S02]  /*4d60*/  LEA.HI.X.SX32 R19, R27, R32, 0x1, P4 ;  /* 0x000000201b137211 */ /* 0x000fc400020f0eff */
[C---:B------:R-:W-:Y:S01]  /*4d70*/  ISETP.LT.AND P4, PT, R25.reuse, UR15, !P0 ;  /* 0x0000000f19007c0c */ /* 0x040fe2000c781270 */
[----:B------:R-:W-:Y:S01]  /*4d80*/  IMAD R25, R25, UR5, RZ ;  /* 0x0000000519197c24 */ /* 0x000fe2000f8e02ff */
[CC--:B------:R-:W-:Y:S01]  /*4d90*/  LEA R4, P5, R5.reuse, R30.reuse, 0x1 ;  /* 0x0000001e05047211 */ /* 0x0c0fe200078a08ff */
[----:B------:R0:W-:Y:S01]  /*4da0*/  @P3 STG.E.U16 desc[UR8][R18.64], R14 ;  /* 0x0000000e12003986 */ /* 0x0001e2000c101508 */
[C---:B-1----:R-:W-:Y:S02]  /*4db0*/  LEA R2, P3, R26.reuse, R30, 0x1 ;  /* 0x0000001e1a027211 */ /* 0x042fe400078608ff */
[----:B------:R-:W-:Y:S02]  /*4dc0*/  LEA.HI.X.SX32 R5, R5, R32, 0x1, P5 ;  /* 0x0000002005057211 */ /* 0x000fe400028f0eff */
[----:B--2---:R-:W-:Y:S02]  /*4dd0*/  LEA R6, P6, R25, R30, 0x1 ;  /* 0x0000001e19067211 */ /* 0x004fe400078c08ff */
[-C--:B------:R-:W-:Y:S01]  /*4de0*/  LEA.HI.X.SX32 R3, R26, R32.reuse, 0x1, P3 ;  /* 0x000000201a037211 */ /* 0x080fe200018f0eff */
[----:B------:R-:W-:Y:S01]  /*4df0*/  @P2 STG.E.U16 desc[UR8][R4.64], R15 ;  /* 0x0000000f04002986 */ /* 0x000fe2000c101508 */
[----:B------:R-:W-:Y:S01]  /*4e00*/  PRMT R10, R9, 0x7632, R10 ;  /* 0x00007632090a7816 */ /* 0x000fe2000000000a */
[----:B------:R-:W-:Y:S01]  /*4e10*/  IMAD R9, R21, UR5, RZ ;  /* 0x0000000515097c24 */ /* 0x000fe2000f8e02ff */
[----:B------:R-:W-:Y:S01]  /*4e20*/  LEA.HI.X.SX32 R7, R25, R32, 0x1, P6 ;  /* 0x0000002019077211 */ /* 0x000fe200030f0eff */
[----:B------:R1:W-:Y:S01]  /*4e30*/  @P1 STG.E.U16 desc[UR8][R2.64], R8 ;  /* 0x0000000802001986 */ /* 0x0003e2000c101508 */
[C---:B------:R-:W-:Y:S01]  /*4e40*/  ISETP.LT.AND P3, PT, R22.reuse, UR15, !P0 ;  /* 0x0000000f16007c0c */ /* 0x040fe2000c761270 */
[----:B------:R-:W-:Y:S01]  /*4e50*/  IMAD R22, R22, UR5, RZ ;  /* 0x0000000516167c24 */ /* 0x000fe2000f8e02ff */
[C---:B------:R-:W-:Y:S01]  /*4e60*/  ISETP.LT.AND P5, PT, R24.reuse, UR15, !P0 ;  /* 0x0000000f18007c0c */ /* 0x040fe2000c7a1270 */
[----:B------:R2:W-:Y:S01]  /*4e70*/  @P4 STG.E.U16 desc[UR8][R6.64], R10 ;  /* 0x0000000a06004986 */ /* 0x0005e2000c101508 */
[C---:B------:R-:W-:Y:S01]  /*4e80*/  ISETP.LT.AND P4, PT, R23.reuse, UR15, !P0 ;  /* 0x0000000f17007c0c */ /* 0x040fe2000c781270 */
[----:B------:R-:W-:Y:S01]  /*4e90*/  IMAD R23, R23, UR5, RZ ;  /* 0x0000000517177c24 */ /* 0x000fe2000f8e02ff */
[----:B------:R-:W-:Y:S01]  /*4ea0*/  PRMT R11, R11, 0x7632, R11 ;  /* 0x000076320b0b7816 */ /* 0x000fe2000000000b */
[----:B------:R-:W-:Y:S01]  /*4eb0*/  IMAD R24, R24, UR5, RZ ;  /* 0x0000000518187c24 */ /* 0x000fe2000f8e02ff */
[----:B------:R-:W-:Y:S01]  /*4ec0*/  PRMT R12, R12, 0x7632, R12 ;  /* 0x000076320c0c7816 */ /* 0x000fe2000000000c */
[----:B0-----:R-:W-:Y:S01]  /*4ed0*/  IMAD R19, R0, UR5, RZ ;  /* 0x0000000500137c24 */ /* 0x001fe2000f8e02ff */
[----:B------:R-:W-:-:S02]  /*4ee0*/  PRMT R13, R13, 0x7632, R13 ;  /* 0x000076320d0d7816 */ /* 0x000fc4000000000d */
[CC--:B-1----:R-:W-:Y:S02]  /*4ef0*/  LEA R2, P1, R23.reuse, R30.reuse, 0x1 ;  /* 0x0000001e17027211 */ /* 0x0c2fe400078208ff */
[-C--:B------:R-:W-:Y:S02]  /*4f00*/  LEA R4, P6, R24, R30.reuse, 0x1 ;  /* 0x0000001e18047211 */ /* 0x080fe400078c08ff */
[C---:B--2---:R-:W-:Y:S02]  /*4f10*/  LEA R6, P2, R22.reuse, R30, 0x1 ;  /* 0x0000001e16067211 */ /* 0x044fe400078408ff */
[----:B------:R-:W-:Y:S02]  /*4f20*/  LEA.HI.X.SX32 R3, R23, R32, 0x1, P1 ;  /* 0x0000002017037211 */ /* 0x000fe400008f0eff */
[----:B------:R-:W-:Y:S02]  /*4f30*/  LEA R16, P1, R17, R30, 0x1 ;  /* 0x0000001e11107211 */ /* 0x000fe400078208ff */
[----:B------:R-:W-:-:S02]  /*4f40*/  LEA.HI.X.SX32 R7, R22, R32, 0x1, P2 ;  /* 0x0000002016077211 */ /* 0x000fc400010f0eff */
[----:B------:R-:W-:Y:S02]  /*4f50*/  ISETP.LT.AND P2, PT, R21, UR15, !P0 ;  /* 0x0000000f15007c0c */ /* 0x000fe4000c741270 */
[-C--:B------:R-:W-:Y:S02]  /*4f60*/  LEA.HI.X.SX32 R17, R17, R32.reuse, 0x1, P1 ;  /* 0x0000002011117211 */ /* 0x080fe400008f0eff */
[----:B------:R-:W-:Y:S02]  /*4f70*/  ISETP.LT.AND P1, PT, R20, UR15, !P0 ;  /* 0x0000000f14007c0c */ /* 0x000fe4000c721270 */
[----:B------:R-:W-:Y:S02]  /*4f80*/  ISETP.LT.AND P0, PT, R0, UR15, !P0 ;  /* 0x0000000f00007c0c */ /* 0x000fe4000c701270 */
[----:B------:R-:W-:Y:S02]  /*4f90*/  LEA.HI.X.SX32 R5, R24, R32, 0x1, P6 ;  /* 0x0000002018057211 */ /* 0x000fe400030f0eff */
[----:B------:R-:W-:-:S02]  /*4fa0*/  LEA R8, P6, R9, R30, 0x1 ;  /* 0x0000001e09087211 */ /* 0x000fc400078c08ff */
[----:B------:R-:W-:Y:S02]  /*4fb0*/  PRMT R10, R10, 0x7632, R10 ;  /* 0x000076320a0a7816 */ /* 0x000fe4000000000a */
[----:B------:R-:W-:Y:S02]  /*4fc0*/  LEA.HI.X.SX32 R9, R9, R32, 0x1, P6 ;  /* 0x0000002009097211 */ /* 0x000fe400030f0eff */
[----:B------:R-:W-:Y:S01]  /*4fd0*/  PRMT R14, R14, 0x7632, R14 ;  /* 0x000076320e0e7816 */ /* 0x000fe2000000000e */
[----:B------:R0:W-:Y:S01]  /*4fe0*/  @P5 STG.E.U16 desc[UR8][R4.64], R10 ;  /* 0x0000000a04005986 */ /* 0x0001e2000c101508 */
[----:B------:R-:W-:-:S03]  /*4ff0*/  LEA R18, P6, R19, R30, 0x1 ;  /* 0x0000001e13127211 */ /* 0x000fc600078c08ff */
[----:B------:R0:W-:Y:S01]  /*5000*/  @P4 STG.E.U16 desc[UR8][R2.64], R11 ;  /* 0x0000000b02004986 */ /* 0x0001e2000c101508 */
[----:B------:R-:W-:-:S03]  /*5010*/  LEA.HI.X.SX32 R19, R19, R32, 0x1, P6 ;  /* 0x0000002013137211 */ /* 0x000fc600030f0eff */
[----:B------:R0:W-:Y:S04]  /*5020*/  @P3 STG.E.U16 desc[UR8][R6.64], R12 ;  /* 0x0000000c06003986 */ /* 0x0001e8000c101508 */
[----:B------:R0:W-:Y:S04]  /*5030*/  @P2 STG.E.U16 desc[UR8][R8.64], R13 ;  /* 0x0000000d08002986 */ /* 0x0001e8000c101508 */
[----:B------:R0:W-:Y:S01]  /*5040*/  @P1 STG.E.U16 desc[UR8][R16.64], R14 ;  /* 0x0000000e10001986 */ /* 0x0001e2000c101508 */
[----:B------:R-:W-:Y:S05]  /*5050*/  @!P0 EXIT ;  /* 0x000000000000894d */ /* 0x000fea0003800000 */
[----:B0-----:R-:W-:-:S05]  /*5060*/  PRMT R9, R15, 0x7632, R9 ;  /* 0x000076320f097816 */ /* 0x001fca0000000009 */
[----:B------:R-:W-:Y:S01]  /*5070*/  STG.E.U16 desc[UR8][R18.64], R9 ;  /* 0x0000000912007986 */ /* 0x000fe2000c101508 */
[----:B------:R-:W-:Y:S05]  /*5080*/  EXIT ;  /* 0x000000000000794d */ /* 0x000fea0003800000 */
.L_x_3:
[----:B------:R-:W-:-:S00]  /*5090*/  BRA `(.L_x_3) ;  /* 0xfffffffc00fc7947 */ /* 0x000fc0000383ffff */
[----:B------:R-:W-:-:S00]  /*50a0*/  NOP ;  /* 0x0000000000007918 */ /* 0x000fc00000000000 */
        /* <DEDUP_REMOVED lines=13> */
.L_x_4:


//--------------------- .nv.shared.matmul_kernel  --------------------------
	.section	.nv.shared.matmul_kernel,"aw",@nobits
	.sectionflags	@""
	.align	16
	.zero		1024


//--------------------- .nv.shared.reserved.0     --------------------------
	.section	.nv.shared.reserved.0,"aw",@nobits
	.weak		__nv_reservedSMEM_offset_0_alias
	.size		__nv_reservedSMEM_offset_0_alias, 0, 64
	.other		__nv_reservedSMEM_offset_0_alias,@"STO_CUDA_RESERVED_SHARED STV_DEFAULT"
__nv_reservedSMEM_offset_0_alias:
	.zero		0
	.zero		64


//--------------------- .nv.constant0.matmul_kernel --------------------------
	.section	.nv.constant0.matmul_kernel,"a",@progbits
	.sectionflags	@""
	.align	4
.nv.constant0.matmul_kernel:
	.zero		976


//--------------------- SYMBOLS --------------------------

	.type		.nv.reservedSmem.offset0,@object
	.size		.nv.reservedSmem.offset0,0x4
	.type		.nv.reservedSmem.cap,@object
	.size		.nv.reservedSmem.cap,0x4
